//
// Generated by NVIDIA NVVM Compiler
//
// Compiler Build ID: CL-36424714
// Cuda compilation tools, release 13.0, V13.0.88
// Based on NVVM 20.0.0
//

.version 9.0
.target sm_100
.address_size 64

	// .globl	_Z6cphasePdjj

.visible .entry _Z6cphasePdjj(
	.param .u64 .ptr .align 1 _Z6cphasePdjj_param_0,
	.param .u32 _Z6cphasePdjj_param_1,
	.param .u32 _Z6cphasePdjj_param_2
)
{
	.reg .pred 	%p<5>;
	.reg .b32 	%r<19>;
	.reg .b64 	%rd<7>;
	.reg .b64 	%fd<5>;

	ld.param.u64 	%rd2, [_Z6cphasePdjj_param_0];
	ld.param.u32 	%r4, [_Z6cphasePdjj_param_1];
	ld.param.u32 	%r3, [_Z6cphasePdjj_param_2];
	cvta.to.global.u64 	%rd1, %rd2;
	mov.u32 	%r5, %ctaid.x;
	shl.b32 	%r6, %r5, 5;
	mov.u32 	%r7, %tid.x;
	add.s32 	%r1, %r6, %r7;
	mov.u32 	%r8, %ctaid.y;
	shl.b32 	%r9, %r8, 5;
	mov.u32 	%r10, %tid.y;
	add.s32 	%r2, %r9, %r10;
	and.b32  	%r11, %r4, %r1;
	setp.eq.s32 	%p1, %r11, %r4;
	and.b32  	%r12, %r4, %r2;
	setp.ne.s32 	%p2, %r12, %r4;
	xor.pred  	%p3, %p1, %p2;
	@%p3 bra 	$L__BB0_4;
	setp.gt.s32 	%p4, %r1, %r2;
	@%p4 bra 	$L__BB0_3;
	shl.b32 	%r13, %r1, %r3;
	or.b32  	%r14, %r13, %r2;
	shl.b32 	%r15, %r14, 1;
	mul.wide.s32 	%rd3, %r15, 8;
	add.s64 	%rd4, %rd1, %rd3;
	ld.global.f64 	%fd1, [%rd4];
	neg.f64 	%fd2, %fd1;
	st.global.f64 	[%rd4], %fd2;
	bra.uni 	$L__BB0_4;
$L__BB0_3:
	shl.b32 	%r16, %r2, %r3;
	or.b32  	%r17, %r16, %r1;
	shl.b32 	%r18, %r17, 1;
	mul.wide.s32 	%rd5, %r18, 8;
	add.s64 	%rd6, %rd1, %rd5;
	ld.global.f64 	%fd3, [%rd6+8];
	neg.f64 	%fd4, %fd3;
	st.global.f64 	[%rd6+8], %fd4;
$L__BB0_4:
	ret;

}
	// .globl	_Z8hadamardPdjdj
.visible .entry _Z8hadamardPdjdj(
	.param .u64 .ptr .align 1 _Z8hadamardPdjdj_param_0,
	.param .u32 _Z8hadamardPdjdj_param_1,
	.param .f64 _Z8hadamardPdjdj_param_2,
	.param .u32 _Z8hadamardPdjdj_param_3
)
{
	.reg .pred 	%p<17>;
	.reg .b32 	%r<88>;
	.reg .b64 	%rd<23>;
	.reg .b64 	%fd<38>;

	ld.param.u64 	%rd4, [_Z8hadamardPdjdj_param_0];
	ld.param.u32 	%r16, [_Z8hadamardPdjdj_param_1];
	ld.param.f64 	%fd3, [_Z8hadamardPdjdj_param_2];
	ld.param.u32 	%r17, [_Z8hadamardPdjdj_param_3];
	cvta.to.global.u64 	%rd1, %rd4;
	mov.u32 	%r18, %ctaid.x;
	shl.b32 	%r19, %r18, 5;
	mov.u32 	%r20, %tid.x;
	add.s32 	%r1, %r19, %r20;
	mov.u32 	%r21, %ctaid.y;
	shl.b32 	%r22, %r21, 5;
	mov.u32 	%r23, %tid.y;
	add.s32 	%r2, %r22, %r23;
	and.b32  	%r24, %r16, %r1;
	setp.eq.s32 	%p1, %r24, 0;
	not.b32 	%r25, %r2;
	and.b32  	%r26, %r16, %r25;
	setp.eq.s32 	%p2, %r26, 0;
	or.pred  	%p3, %p1, %p2;
	mov.u32 	%r86, %r1;
	@%p3 bra 	$L__BB1_6;
	not.b32 	%r28, %r16;
	and.b32  	%r86, %r1, %r28;
	setp.gt.s32 	%p4, %r86, %r2;
	@%p4 bra 	$L__BB1_6;
	shl.b32 	%r4, %r86, %r17;
	or.b32  	%r29, %r4, %r2;
	shl.b32 	%r30, %r29, 1;
	mul.wide.s32 	%rd5, %r30, 8;
	add.s64 	%rd2, %rd1, %rd5;
	ld.global.f64 	%fd1, [%rd2];
	or.b32  	%r5, %r16, %r1;
	setp.gt.u32 	%p5, %r5, %r2;
	@%p5 bra 	$L__BB1_4;
	shl.b32 	%r31, %r5, %r17;
	or.b32  	%r85, %r31, %r2;
	bra.uni 	$L__BB1_5;
$L__BB1_4:
	shl.b32 	%r32, %r2, %r17;
	or.b32  	%r33, %r1, %r32;
	or.b32  	%r85, %r33, %r16;
$L__BB1_5:
	setp.gt.u32 	%p6, %r5, %r2;
	shl.b32 	%r34, %r85, 1;
	mul.wide.u32 	%rd6, %r34, 8;
	add.s64 	%rd7, %rd1, %rd6;
	ld.global.f64 	%fd4, [%rd7];
	or.b32  	%r35, %r16, %r2;
	setp.gt.u32 	%p7, %r86, %r35;
	or.b32  	%r36, %r35, %r4;
	shl.b32 	%r37, %r35, %r17;
	or.b32  	%r38, %r37, %r86;
	selp.b32 	%r39, %r38, %r36, %p7;
	shl.b32 	%r40, %r39, 1;
	mul.wide.u32 	%rd8, %r40, 8;
	add.s64 	%rd9, %rd1, %rd8;
	ld.global.f64 	%fd5, [%rd9];
	setp.gt.u32 	%p8, %r5, %r35;
	selp.b32 	%r41, %r1, %r2, %p8;
	min.u32 	%r42, %r5, %r35;
	shl.b32 	%r43, %r42, %r17;
	or.b32  	%r44, %r41, %r43;
	or.b32  	%r45, %r44, %r16;
	shl.b32 	%r46, %r45, 1;
	mul.wide.u32 	%rd10, %r46, 8;
	add.s64 	%rd11, %rd1, %rd10;
	ld.global.f64 	%fd6, [%rd11];
	add.f64 	%fd7, %fd1, %fd4;
	add.f64 	%fd8, %fd7, %fd5;
	add.f64 	%fd9, %fd8, %fd6;
	sub.f64 	%fd10, %fd1, %fd4;
	add.f64 	%fd11, %fd10, %fd5;
	sub.f64 	%fd12, %fd11, %fd6;
	sub.f64 	%fd13, %fd7, %fd5;
	sub.f64 	%fd14, %fd13, %fd6;
	sub.f64 	%fd15, %fd10, %fd5;
	add.f64 	%fd16, %fd15, %fd6;
	mul.f64 	%fd17, %fd3, %fd9;
	shl.b32 	%r47, %r2, %r17;
	st.global.f64 	[%rd2], %fd17;
	mul.f64 	%fd18, %fd3, %fd12;
	shl.b32 	%r48, %r5, %r17;
	or.b32  	%r49, %r48, %r2;
	or.b32  	%r50, %r1, %r47;
	or.b32  	%r51, %r50, %r16;
	selp.b32 	%r52, %r51, %r49, %p6;
	shl.b32 	%r53, %r52, 1;
	mul.wide.u32 	%rd12, %r53, 8;
	add.s64 	%rd13, %rd1, %rd12;
	st.global.f64 	[%rd13], %fd18;
	mul.f64 	%fd19, %fd3, %fd14;
	st.global.f64 	[%rd9], %fd19;
	mul.f64 	%fd20, %fd3, %fd16;
	st.global.f64 	[%rd11], %fd20;
$L__BB1_6:
	not.b32 	%r54, %r86;
	and.b32  	%r55, %r16, %r54;
	setp.eq.s32 	%p9, %r55, 0;
	and.b32  	%r57, %r16, %r2;
	setp.eq.s32 	%p10, %r57, 0;
	or.pred  	%p11, %p9, %p10;
	@%p11 bra 	$L__BB1_12;
	not.b32 	%r58, %r16;
	and.b32  	%r10, %r2, %r58;
	setp.gt.s32 	%p12, %r10, %r86;
	@%p12 bra 	$L__BB1_12;
	shl.b32 	%r11, %r10, %r17;
	or.b32  	%r59, %r86, %r11;
	shl.b32 	%r60, %r59, 1;
	mul.wide.s32 	%rd14, %r60, 8;
	add.s64 	%rd3, %rd1, %rd14;
	ld.global.f64 	%fd2, [%rd3+8];
	or.b32  	%r12, %r16, %r2;
	setp.gt.u32 	%p13, %r12, %r86;
	@%p13 bra 	$L__BB1_10;
	shl.b32 	%r61, %r12, %r17;
	or.b32  	%r87, %r86, %r61;
	bra.uni 	$L__BB1_11;
$L__BB1_10:
	shl.b32 	%r62, %r86, %r17;
	or.b32  	%r63, %r2, %r62;
	or.b32  	%r87, %r63, %r16;
$L__BB1_11:
	setp.gt.u32 	%p14, %r12, %r86;
	shl.b32 	%r64, %r87, 1;
	mul.wide.u32 	%rd15, %r64, 8;
	add.s64 	%rd16, %rd1, %rd15;
	ld.global.f64 	%fd21, [%rd16+8];
	or.b32  	%r65, %r86, %r16;
	setp.gt.u32 	%p15, %r10, %r65;
	or.b32  	%r66, %r11, %r16;
	or.b32  	%r67, %r66, %r86;
	shl.b32 	%r68, %r65, %r17;
	or.b32  	%r69, %r68, %r10;
	selp.b32 	%r70, %r69, %r67, %p15;
	shl.b32 	%r71, %r70, 1;
	mul.wide.u32 	%rd17, %r71, 8;
	add.s64 	%rd18, %rd1, %rd17;
	ld.global.f64 	%fd22, [%rd18+8];
	setp.gt.u32 	%p16, %r12, %r65;
	selp.b32 	%r72, %r2, %r86, %p16;
	min.u32 	%r73, %r12, %r65;
	shl.b32 	%r74, %r73, %r17;
	or.b32  	%r75, %r72, %r74;
	or.b32  	%r76, %r75, %r16;
	shl.b32 	%r77, %r76, 1;
	mul.wide.u32 	%rd19, %r77, 8;
	add.s64 	%rd20, %rd1, %rd19;
	ld.global.f64 	%fd23, [%rd20+8];
	add.f64 	%fd24, %fd2, %fd21;
	add.f64 	%fd25, %fd24, %fd22;
	add.f64 	%fd26, %fd25, %fd23;
	sub.f64 	%fd27, %fd2, %fd21;
	add.f64 	%fd28, %fd27, %fd22;
	sub.f64 	%fd29, %fd28, %fd23;
	sub.f64 	%fd30, %fd24, %fd22;
	sub.f64 	%fd31, %fd30, %fd23;
	sub.f64 	%fd32, %fd27, %fd22;
	add.f64 	%fd33, %fd32, %fd23;
	mul.f64 	%fd34, %fd3, %fd26;
	shl.b32 	%r78, %r86, %r17;
	st.global.f64 	[%rd3+8], %fd34;
	mul.f64 	%fd35, %fd3, %fd29;
	shl.b32 	%r79, %r12, %r17;
	or.b32  	%r80, %r86, %r79;
	or.b32  	%r81, %r2, %r78;
	or.b32  	%r82, %r81, %r16;
	selp.b32 	%r83, %r82, %r80, %p14;
	shl.b32 	%r84, %r83, 1;
	mul.wide.u32 	%rd21, %r84, 8;
	add.s64 	%rd22, %rd1, %rd21;
	st.global.f64 	[%rd22+8], %fd35;
	mul.f64 	%fd36, %fd3, %fd31;
	st.global.f64 	[%rd18+8], %fd36;
	mul.f64 	%fd37, %fd3, %fd33;
	st.global.f64 	[%rd20+8], %fd37;
$L__BB1_12:
	ret;

}
	// .globl	_Z14amp_ph_dampingPdjdddj
.visible .entry _Z14amp_ph_dampingPdjdddj(
	.param .u64 .ptr .align 1 _Z14amp_ph_dampingPdjdddj_param_0,
	.param .u32 _Z14amp_ph_dampingPdjdddj_param_1,
	.param .f64 _Z14amp_ph_dampingPdjdddj_param_2,
	.param .f64 _Z14amp_ph_dampingPdjdddj_param_3,
	.param .f64 _Z14amp_ph_dampingPdjdddj_param_4,
	.param .u32 _Z14amp_ph_dampingPdjdddj_param_5
)
{
	.reg .pred 	%p<6>;
	.reg .b32 	%r<33>;
	.reg .b64 	%rd<7>;
	.reg .b64 	%fd<13>;

	ld.param.u64 	%rd3, [_Z14amp_ph_dampingPdjdddj_param_0];
	ld.param.u32 	%r4, [_Z14amp_ph_dampingPdjdddj_param_1];
	ld.param.f64 	%fd5, [_Z14amp_ph_dampingPdjdddj_param_2];
	ld.param.f64 	%fd6, [_Z14amp_ph_dampingPdjdddj_param_3];
	ld.param.f64 	%fd7, [_Z14amp_ph_dampingPdjdddj_param_4];
	ld.param.u32 	%r5, [_Z14amp_ph_dampingPdjdddj_param_5];
	cvta.to.global.u64 	%rd1, %rd3;
	mov.u32 	%r6, %ctaid.x;
	shl.b32 	%r7, %r6, 5;
	mov.u32 	%r8, %tid.x;
	add.s32 	%r1, %r7, %r8;
	mov.u32 	%r9, %ctaid.y;
	shl.b32 	%r10, %r9, 5;
	mov.u32 	%r11, %tid.y;
	add.s32 	%r2, %r10, %r11;
	setp.lt.s32 	%p1, %r1, %r2;
	selp.u32 	%r3, 1, 0, %p1;
	setp.gt.s32 	%p2, %r1, %r2;
	shl.b32 	%r12, %r1, %r5;
	or.b32  	%r13, %r12, %r2;
	shl.b32 	%r14, %r2, %r5;
	or.b32  	%r15, %r14, %r1;
	selp.b32 	%r16, %r15, %r13, %p2;
	shl.b32 	%r17, %r16, 1;
	or.b32  	%r18, %r17, %r3;
	mul.wide.s32 	%rd4, %r18, 8;
	add.s64 	%rd2, %rd1, %rd4;
	ld.global.f64 	%fd1, [%rd2];
	and.b32  	%r19, %r1, %r2;
	and.b32  	%r20, %r19, %r4;
	setp.eq.s32 	%p3, %r20, 0;
	@%p3 bra 	$L__BB2_2;
	mul.f64 	%fd8, %fd5, %fd1;
	xor.b32  	%r21, %r4, %r1;
	xor.b32  	%r22, %r4, %r2;
	setp.gt.u32 	%p4, %r21, %r22;
	shl.b32 	%r23, %r21, %r5;
	or.b32  	%r24, %r23, %r22;
	shl.b32 	%r25, %r22, %r5;
	or.b32  	%r26, %r25, %r21;
	selp.b32 	%r27, %r26, %r24, %p4;
	shl.b32 	%r28, %r27, 1;
	or.b32  	%r29, %r28, %r3;
	mul.wide.u32 	%rd5, %r29, 8;
	add.s64 	%rd6, %rd1, %rd5;
	ld.global.f64 	%fd9, [%rd6];
	add.f64 	%fd10, %fd8, %fd9;
	st.global.f64 	[%rd6], %fd10;
	sub.f64 	%fd12, %fd1, %fd8;
	bra.uni 	$L__BB2_4;
$L__BB2_2:
	or.b32  	%r30, %r1, %r2;
	not.b32 	%r31, %r30;
	and.b32  	%r32, %r4, %r31;
	setp.ne.s32 	%p5, %r32, 0;
	@%p5 bra 	$L__BB2_5;
	mul.f64 	%fd11, %fd6, %fd7;
	mul.f64 	%fd12, %fd11, %fd1;
$L__BB2_4:
	st.global.f64 	[%rd2], %fd12;
$L__BB2_5:
	ret;

}
	// .globl	_Z9dm_reducePdjS_S_ddj
.visible .entry _Z9dm_reducePdjS_S_ddj(
	.param .u64 .ptr .align 1 _Z9dm_reducePdjS_S_ddj_param_0,
	.param .u32 _Z9dm_reducePdjS_S_ddj_param_1,
	.param .u64 .ptr .align 1 _Z9dm_reducePdjS_S_ddj_param_2,
	.param .u64 .ptr .align 1 _Z9dm_reducePdjS_S_ddj_param_3,
	.param .f64 _Z9dm_reducePdjS_S_ddj_param_4,
	.param .f64 _Z9dm_reducePdjS_S_ddj_param_5,
	.param .u32 _Z9dm_reducePdjS_S_ddj_param_6
)
{
	.reg .pred 	%p<7>;
	.reg .b32 	%r<59>;
	.reg .b64 	%rd<15>;
	.reg .b64 	%fd<7>;

	ld.param.u64 	%rd4, [_Z9dm_reducePdjS_S_ddj_param_0];
	ld.param.u32 	%r8, [_Z9dm_reducePdjS_S_ddj_param_1];
	ld.param.u64 	%rd2, [_Z9dm_reducePdjS_S_ddj_param_2];
	ld.param.u64 	%rd3, [_Z9dm_reducePdjS_S_ddj_param_3];
	ld.param.f64 	%fd1, [_Z9dm_reducePdjS_S_ddj_param_4];
	ld.param.f64 	%fd2, [_Z9dm_reducePdjS_S_ddj_param_5];
	ld.param.u32 	%r9, [_Z9dm_reducePdjS_S_ddj_param_6];
	cvta.to.global.u64 	%rd1, %rd4;
	mov.u32 	%r10, %ctaid.x;
	shl.b32 	%r11, %r10, 5;
	mov.u32 	%r12, %tid.x;
	add.s32 	%r1, %r11, %r12;
	mov.u32 	%r13, %ctaid.y;
	shl.b32 	%r14, %r13, 5;
	mov.u32 	%r15, %tid.y;
	add.s32 	%r2, %r14, %r15;
	setp.lt.s32 	%p1, %r1, %r2;
	selp.u32 	%r3, 1, 0, %p1;
	mov.b32 	%r16, 1;
	shl.b32 	%r4, %r16, %r8;
	and.b32  	%r17, %r1, %r2;
	and.b32  	%r5, %r17, %r4;
	setp.ne.s32 	%p2, %r5, 0;
	@%p2 bra 	$L__BB3_2;
	or.b32  	%r18, %r1, %r2;
	and.b32  	%r19, %r4, %r18;
	setp.ne.s32 	%p3, %r19, 0;
	@%p3 bra 	$L__BB3_5;
$L__BB3_2:
	setp.ne.s32 	%p4, %r5, 0;
	mov.b32 	%r20, -1;
	shl.b32 	%r21, %r20, %r8;
	not.b32 	%r22, %r21;
	add.s32 	%r23, %r8, 1;
	shl.b32 	%r24, %r20, %r23;
	and.b32  	%r25, %r24, %r1;
	shr.u32 	%r26, %r25, 1;
	and.b32  	%r27, %r1, %r22;
	or.b32  	%r6, %r26, %r27;
	and.b32  	%r28, %r24, %r2;
	shr.u32 	%r29, %r28, 1;
	and.b32  	%r30, %r2, %r22;
	or.b32  	%r7, %r29, %r30;
	@%p4 bra 	$L__BB3_4;
	setp.gt.s32 	%p6, %r1, %r2;
	shl.b32 	%r45, %r1, %r9;
	or.b32  	%r46, %r45, %r2;
	shl.b32 	%r47, %r2, %r9;
	or.b32  	%r48, %r47, %r1;
	selp.b32 	%r49, %r48, %r46, %p6;
	shl.b32 	%r50, %r49, 1;
	or.b32  	%r51, %r50, %r3;
	mul.wide.s32 	%rd10, %r51, 8;
	add.s64 	%rd11, %rd1, %rd10;
	ld.global.f64 	%fd5, [%rd11];
	mul.f64 	%fd6, %fd1, %fd5;
	max.u32 	%r52, %r6, %r7;
	min.u32 	%r53, %r6, %r7;
	add.s32 	%r54, %r9, -1;
	shl.b32 	%r55, %r53, %r54;
	or.b32  	%r56, %r55, %r52;
	shl.b32 	%r57, %r56, 1;
	or.b32  	%r58, %r57, %r3;
	cvta.to.global.u64 	%rd12, %rd2;
	mul.wide.u32 	%rd13, %r58, 8;
	add.s64 	%rd14, %rd12, %rd13;
	st.global.f64 	[%rd14], %fd6;
	bra.uni 	$L__BB3_5;
$L__BB3_4:
	setp.gt.s32 	%p5, %r1, %r2;
	shl.b32 	%r31, %r1, %r9;
	or.b32  	%r32, %r31, %r2;
	shl.b32 	%r33, %r2, %r9;
	or.b32  	%r34, %r33, %r1;
	selp.b32 	%r35, %r34, %r32, %p5;
	shl.b32 	%r36, %r35, 1;
	or.b32  	%r37, %r36, %r3;
	mul.wide.s32 	%rd5, %r37, 8;
	add.s64 	%rd6, %rd1, %rd5;
	ld.global.f64 	%fd3, [%rd6];
	mul.f64 	%fd4, %fd2, %fd3;
	max.u32 	%r38, %r6, %r7;
	min.u32 	%r39, %r6, %r7;
	add.s32 	%r40, %r9, -1;
	shl.b32 	%r41, %r39, %r40;
	or.b32  	%r42, %r41, %r38;
	shl.b32 	%r43, %r42, 1;
	or.b32  	%r44, %r43, %r3;
	cvta.to.global.u64 	%rd7, %rd3;
	mul.wide.u32 	%rd8, %r44, 8;
	add.s64 	%rd9, %rd7, %rd8;
	st.global.f64 	[%rd9], %fd4;
$L__BB3_5:
	ret;

}
	// .globl	_Z8get_diagPdS_j
.visible .entry _Z8get_diagPdS_j(
	.param .u64 .ptr .align 1 _Z8get_diagPdS_j_param_0,
	.param .u64 .ptr .align 1 _Z8get_diagPdS_j_param_1,
	.param .u32 _Z8get_diagPdS_j_param_2
)
{
	.reg .b32 	%r<9>;
	.reg .b64 	%rd<9>;
	.reg .b64 	%fd<2>;

	ld.param.u64 	%rd1, [_Z8get_diagPdS_j_param_0];
	ld.param.u64 	%rd2, [_Z8get_diagPdS_j_param_1];
	ld.param.u32 	%r1, [_Z8get_diagPdS_j_param_2];
	cvta.to.global.u64 	%rd3, %rd2;
	cvta.to.global.u64 	%rd4, %rd1;
	mov.u32 	%r2, %ctaid.x;
	shl.b32 	%r3, %r2, 5;
	mov.u32 	%r4, %tid.x;
	add.s32 	%r5, %r3, %r4;
	shl.b32 	%r6, %r5, %r1;
	or.b32  	%r7, %r6, %r5;
	shl.b32 	%r8, %r7, 1;
	mul.wide.s32 	%rd5, %r8, 8;
	add.s64 	%rd6, %rd4, %rd5;
	ld.global.f64 	%fd1, [%rd6];
	mul.wide.s32 	%rd7, %r5, 8;
	add.s64 	%rd8, %rd3, %rd7;
	st.global.f64 	[%rd8], %fd1;
	ret;

}
	// .globl	_Z10dm_inflatePdjS_S_j
.visible .entry _Z10dm_inflatePdjS_S_j(
	.param .u64 .ptr .align 1 _Z10dm_inflatePdjS_S_j_param_0,
	.param .u32 _Z10dm_inflatePdjS_S_j_param_1,
	.param .u64 .ptr .align 1 _Z10dm_inflatePdjS_S_j_param_2,
	.param .u64 .ptr .align 1 _Z10dm_inflatePdjS_S_j_param_3,
	.param .u32 _Z10dm_inflatePdjS_S_j_param_4
)
{
	.reg .pred 	%p<4>;
	.reg .b32 	%r<48>;
	.reg .b64 	%rd<14>;
	.reg .b64 	%fd<3>;

	ld.param.u64 	%rd1, [_Z10dm_inflatePdjS_S_j_param_0];
	ld.param.u32 	%r1, [_Z10dm_inflatePdjS_S_j_param_1];
	ld.param.u64 	%rd2, [_Z10dm_inflatePdjS_S_j_param_2];
	ld.param.u64 	%rd3, [_Z10dm_inflatePdjS_S_j_param_3];
	ld.param.u32 	%r2, [_Z10dm_inflatePdjS_S_j_param_4];
	cvta.to.global.u64 	%rd4, %rd3;
	cvta.to.global.u64 	%rd5, %rd1;
	cvta.to.global.u64 	%rd6, %rd2;
	mov.u32 	%r3, %ctaid.x;
	shl.b32 	%r4, %r3, 5;
	mov.u32 	%r5, %tid.x;
	add.s32 	%r6, %r4, %r5;
	mov.u32 	%r7, %ctaid.y;
	shl.b32 	%r8, %r7, 5;
	mov.u32 	%r9, %tid.y;
	add.s32 	%r10, %r8, %r9;
	setp.lt.s32 	%p1, %r6, %r10;
	selp.u32 	%r11, 1, 0, %p1;
	mov.b32 	%r12, 1;
	shl.b32 	%r13, %r12, %r1;
	mov.b32 	%r14, -1;
	shl.b32 	%r15, %r14, %r1;
	not.b32 	%r16, %r15;
	and.b32  	%r17, %r15, %r6;
	shl.b32 	%r18, %r17, 1;
	and.b32  	%r19, %r6, %r16;
	or.b32  	%r20, %r18, %r19;
	and.b32  	%r21, %r15, %r10;
	shl.b32 	%r22, %r21, 1;
	and.b32  	%r23, %r10, %r16;
	or.b32  	%r24, %r22, %r23;
	max.s32 	%r25, %r6, %r10;
	min.s32 	%r26, %r6, %r10;
	add.s32 	%r27, %r2, -1;
	shl.b32 	%r28, %r26, %r27;
	or.b32  	%r29, %r28, %r25;
	shl.b32 	%r30, %r29, 1;
	or.b32  	%r31, %r30, %r11;
	mul.wide.s32 	%rd7, %r31, 8;
	add.s64 	%rd8, %rd6, %rd7;
	ld.global.f64 	%fd1, [%rd8];
	setp.gt.u32 	%p2, %r20, %r24;
	shl.b32 	%r32, %r20, %r2;
	or.b32  	%r33, %r32, %r24;
	shl.b32 	%r34, %r24, %r2;
	or.b32  	%r35, %r34, %r20;
	selp.b32 	%r36, %r35, %r33, %p2;
	shl.b32 	%r37, %r36, 1;
	or.b32  	%r38, %r37, %r11;
	mul.wide.u32 	%rd9, %r38, 8;
	add.s64 	%rd10, %rd5, %rd9;
	st.global.f64 	[%rd10], %fd1;
	add.s64 	%rd11, %rd4, %rd7;
	ld.global.f64 	%fd2, [%rd11];
	or.b32  	%r39, %r20, %r13;
	or.b32  	%r40, %r24, %r13;
	setp.gt.u32 	%p3, %r39, %r40;
	selp.b32 	%r41, %r20, %r24, %p3;
	min.u32 	%r42, %r39, %r40;
	shl.b32 	%r43, %r42, %r2;
	or.b32  	%r44, %r41, %r43;
	or.b32  	%r45, %r44, %r13;
	shl.b32 	%r46, %r45, 1;
	or.b32  	%r47, %r46, %r11;
	mul.wide.u32 	%rd12, %r47, 8;
	add.s64 	%rd13, %rd5, %rd12;
	st.global.f64 	[%rd13], %fd2;
	ret;

}


// ===== COMPILED SASS (sm_100) =====

	.target	sm_100

	.elftype	@"ET_EXEC"


//--------------------- .note.nv.tkinfo           --------------------------
	.section	.note.nv.tkinfo,"",@"SHT_NOTE"
	.sectionflags	@"SHF_NOTE_NV_TKINFO"
	.tkinfo
        /*0018*/ 	.word	0x00000002
        /*0030*/ 	.string	""
        /*0030*/ 	.string	"ptxas"
        /*0030*/ 	.string	"Cuda compilation tools, release 13.0, V13.0.88"
        /*0030*/ 	.string	"Build cuda_13.0.r13.0/compiler.36424714_0"
        /*0030*/ 	.string	"-arch sm_100 -m 64 "



//--------------------- .note.nv.cuinfo           --------------------------
	.section	.note.nv.cuinfo,"",@"SHT_NOTE"
	.sectionflags	@"SHF_NOTE_NV_CUINFO"
        /*0018*/ 	.short	0x0002
        /*001a*/ 	.short	0x0064
        /*001c*/ 	.short	0x0082
	.zero		2


//--------------------- .nv.info                  --------------------------
	.section	.nv.info,"",@"SHT_CUDA_INFO"
	.align	4


	//----- nvinfo : EIATTR_REGCOUNT
	.align		4
        /*0000*/ 	.byte	0x04, 0x2f
        /*0002*/ 	.short	(.L_1 - .L_0)
	.align		4
.L_0:
        /*0004*/ 	.word	index@(_Z6cphasePdjj)
        /*0008*/ 	.word	0x00000008


	//----- nvinfo : EIATTR_FRAME_SIZE
	.align		4
.L_1:
        /*000c*/ 	.byte	0x04, 0x11
        /*000e*/ 	.short	(.L_3 - .L_2)
	.align		4
.L_2:
        /*0010*/ 	.word	index@(_Z6cphasePdjj)
        /*0014*/ 	.word	0x00000000


	//----- nvinfo : EIATTR_REGCOUNT
	.align		4
.L_3:
        /*0018*/ 	.byte	0x04, 0x2f
        /*001a*/ 	.short	(.L_5 - .L_4)
	.align		4
.L_4:
        /*001c*/ 	.word	index@(_Z8hadamardPdjdj)
        /*0020*/ 	.word	0x0000001e


	//----- nvinfo : EIATTR_FRAME_SIZE
	.align		4
.L_5:
        /*0024*/ 	.byte	0x04, 0x11
        /*0026*/ 	.short	(.L_7 - .L_6)
	.align		4
.L_6:
        /*0028*/ 	.word	index@(_Z8hadamardPdjdj)
        /*002c*/ 	.word	0x00000000


	//----- nvinfo : EIATTR_REGCOUNT
	.align		4
.L_7:
        /*0030*/ 	.byte	0x04, 0x2f
        /*0032*/ 	.short	(.L_9 - .L_8)
	.align		4
.L_8:
        /*0034*/ 	.word	index@(_Z14amp_ph_dampingPdjdddj)
        /*0038*/ 	.word	0x00000010


	//----- nvinfo : EIATTR_FRAME_SIZE
	.align		4
.L_9:
        /*003c*/ 	.byte	0x04, 0x11
        /*003e*/ 	.short	(.L_11 - .L_10)
	.align		4
.L_10:
        /*0040*/ 	.word	index@(_Z14amp_ph_dampingPdjdddj)
        /*0044*/ 	.word	0x00000000


	//----- nvinfo : EIATTR_REGCOUNT
	.align		4
.L_11:
        /*0048*/ 	.byte	0x04, 0x2f
        /*004a*/ 	.short	(.L_13 - .L_12)
	.align		4
.L_12:
        /*004c*/ 	.word	index@(_Z9dm_reducePdjS_S_ddj)
        /*0050*/ 	.word	0x00000010


	//----- nvinfo : EIATTR_FRAME_SIZE
	.align		4
.L_13:
        /*0054*/ 	.byte	0x04, 0x11
        /*0056*/ 	.short	(.L_15 - .L_14)
	.align		4
.L_14:
        /*0058*/ 	.word	index@(_Z9dm_reducePdjS_S_ddj)
        /*005c*/ 	.word	0x00000000


	//----- nvinfo : EIATTR_REGCOUNT
	.align		4
.L_15:
        /*0060*/ 	.byte	0x04, 0x2f
        /*0062*/ 	.short	(.L_17 - .L_16)
	.align		4
.L_16:
        /*0064*/ 	.word	index@(_Z8get_diagPdS_j)
        /*0068*/ 	.word	0x0000000a


	//----- nvinfo : EIATTR_FRAME_SIZE
	.align		4
.L_17:
        /*006c*/ 	.byte	0x04, 0x11
        /*006e*/ 	.short	(.L_19 - .L_18)
	.align		4
.L_18:
        /*0070*/ 	.word	index@(_Z8get_diagPdS_j)
        /*0074*/ 	.word	0x00000000


	//----- nvinfo : EIATTR_REGCOUNT
	.align		4
.L_19:
        /*0078*/ 	.byte	0x04, 0x2f
        /*007a*/ 	.short	(.L_21 - .L_20)
	.align		4
.L_20:
        /*007c*/ 	.word	index@(_Z10dm_inflatePdjS_S_j)
        /*0080*/ 	.word	0x00000012


	//----- nvinfo : EIATTR_FRAME_SIZE
	.align		4
.L_21:
        /*0084*/ 	.byte	0x04, 0x11
        /*0086*/ 	.short	(.L_23 - .L_22)
	.align		4
.L_22:
        /*0088*/ 	.word	index@(_Z10dm_inflatePdjS_S_j)
        /*008c*/ 	.word	0x00000000


	//----- nvinfo : EIATTR_MIN_STACK_SIZE
	.align		4
.L_23:
        /*0090*/ 	.byte	0x04, 0x12
        /*0092*/ 	.short	(.L_25 - .L_24)
	.align		4
.L_24:
        /*0094*/ 	.word	index@(_Z10dm_inflatePdjS_S_j)
        /*0098*/ 	.word	0x00000000


	//----- nvinfo : EIATTR_MIN_STACK_SIZE
	.align		4
.L_25:
        /*009c*/ 	.byte	0x04, 0x12
        /*009e*/ 	.short	(.L_27 - .L_26)
	.align		4
.L_26:
        /*00a0*/ 	.word	index@(_Z8get_diagPdS_j)
        /*00a4*/ 	.word	0x00000000


	//----- nvinfo : EIATTR_MIN_STACK_SIZE
	.align		4
.L_27:
        /*00a8*/ 	.byte	0x04, 0x12
        /*00aa*/ 	.short	(.L_29 - .L_28)
	.align		4
.L_28:
        /*00ac*/ 	.word	index@(_Z9dm_reducePdjS_S_ddj)
        /*00b0*/ 	.word	0x00000000


	//----- nvinfo : EIATTR_MIN_STACK_SIZE
	.align		4
.L_29:
        /*00b4*/ 	.byte	0x04, 0x12
        /*00b6*/ 	.short	(.L_31 - .L_30)
	.align		4
.L_30:
        /*00b8*/ 	.word	index@(_Z14amp_ph_dampingPdjdddj)
        /*00bc*/ 	.word	0x00000000


	//----- nvinfo : EIATTR_MIN_STACK_SIZE
	.align		4
.L_31:
        /*00c0*/ 	.byte	0x04, 0x12
        /*00c2*/ 	.short	(.L_33 - .L_32)
	.align		4
.L_32:
        /*00c4*/ 	.word	index@(_Z8hadamardPdjdj)
        /*00c8*/ 	.word	0x00000000


	//----- nvinfo : EIATTR_MIN_STACK_SIZE
	.align		4
.L_33:
        /*00cc*/ 	.byte	0x04, 0x12
        /*00ce*/ 	.short	(.L_35 - .L_34)
	.align		4
.L_34:
        /*00d0*/ 	.word	index@(_Z6cphasePdjj)
        /*00d4*/ 	.word	0x00000000
.L_35:


//--------------------- .nv.compat                --------------------------
	.section	.nv.compat,"",@"SHT_CUDA_COMPAT_INFO"
	.align	4
        /*0000*/ 	.byte	0x02, 0x09, 0x00, 0x00, 0x02, 0x02, 0x01, 0x00, 0x02, 0x05, 0x05, 0x00, 0x03, 0x07, 0x01, 0x01
        /*0010*/ 	.byte	0x02, 0x03, 0x00, 0x00, 0x02, 0x06, 0x01, 0x00, 0x04, 0x0b, 0x08, 0x00, 0x01, 0x00, 0x00, 0x00
        /*0020*/ 	.byte	0x00, 0x00, 0x00, 0x00


//--------------------- .nv.info._Z10dm_inflatePdjS_S_j --------------------------
	.section	.nv.info._Z10dm_inflatePdjS_S_j,"",@"SHT_CUDA_INFO"
	.sectionflags	@""
	.align	4


	//----- nvinfo : EIATTR_CUDA_API_VERSION
	.align		4
        /*0000*/ 	.byte	0x04, 0x37
        /*0002*/ 	.short	(.L_37 - .L_36)
.L_36:
        /*0004*/ 	.word	0x00000082


	//----- nvinfo : EIATTR_KPARAM_INFO
	.align		4
.L_37:
        /*0008*/ 	.byte	0x04, 0x17
        /*000a*/ 	.short	(.L_39 - .L_38)
.L_38:
        /*000c*/ 	.word	0x00000000
        /*0010*/ 	.short	0x0004
        /*0012*/ 	.short	0x0020
        /*0014*/ 	.byte	0x00, 0xf0, 0x11, 0x00


	//----- nvinfo : EIATTR_KPARAM_INFO
	.align		4
.L_39:
        /*0018*/ 	.byte	0x04, 0x17
        /*001a*/ 	.short	(.L_41 - .L_40)
.L_40:
        /*001c*/ 	.word	0x00000000
        /*0020*/ 	.short	0x0003
        /*0022*/ 	.short	0x0018
        /*0024*/ 	.byte	0x00, 0xf5, 0x21, 0x00


	//----- nvinfo : EIATTR_KPARAM_INFO
	.align		4
.L_41:
        /*0028*/ 	.byte	0x04, 0x17
        /*002a*/ 	.short	(.L_43 - .L_42)
.L_42:
        /*002c*/ 	.word	0x00000000
        /*0030*/ 	.short	0x0002
        /*0032*/ 	.short	0x0010
        /*0034*/ 	.byte	0x00, 0xf5, 0x21, 0x00


	//----- nvinfo : EIATTR_KPARAM_INFO
	.align		4
.L_43:
        /*0038*/ 	.byte	0x04, 0x17
        /*003a*/ 	.short	(.L_45 - .L_44)
.L_44:
        /*003c*/ 	.word	0x00000000
        /*0040*/ 	.short	0x0001
        /*0042*/ 	.short	0x0008
        /*0044*/ 	.byte	0x00, 0xf0, 0x11, 0x00


	//----- nvinfo : EIATTR_KPARAM_INFO
	.align		4
.L_45:
        /*0048*/ 	.byte	0x04, 0x17
        /*004a*/ 	.short	(.L_47 - .L_46)
.L_46:
        /*004c*/ 	.word	0x00000000
        /*0050*/ 	.short	0x0000
        /*0052*/ 	.short	0x0000
        /*0054*/ 	.byte	0x00, 0xf5, 0x21, 0x00


	//----- nvinfo : EIATTR_SPARSE_MMA_MASK
	.align		4
.L_47:
        /*0058*/ 	.byte	0x03, 0x50
        /*005a*/ 	.short	0x0000


	//----- nvinfo : EIATTR_MAXREG_COUNT
	.align		4
        /*005c*/ 	.byte	0x03, 0x1b
        /*005e*/ 	.short	0x00ff


	//----- nvinfo : EIATTR_MERCURY_ISA_VERSION
	.align		4
        /*0060*/ 	.byte	0x03, 0x5f
        /*0062*/ 	.short	0x0101


	//----- nvinfo : EIATTR_VRC_CTA_INIT_COUNT
	.align		4
        /*0064*/ 	.byte	0x02, 0x4a
	.zero		1
	.zero		1


	//----- nvinfo : EIATTR_EXIT_INSTR_OFFSETS
	.align		4
        /*0068*/ 	.byte	0x04, 0x1c
        /*006a*/ 	.short	(.L_49 - .L_48)


	//   ....[0]....
.L_48:
        /*006c*/ 	.word	0x00000350


	//----- nvinfo : EIATTR_CBANK_PARAM_SIZE
	.align		4
.L_49:
        /*0070*/ 	.byte	0x03, 0x19
        /*0072*/ 	.short	0x0024


	//----- nvinfo : EIATTR_PARAM_CBANK
	.align		4
        /*0074*/ 	.byte	0x04, 0x0a
        /*0076*/ 	.short	(.L_51 - .L_50)
	.align		4
.L_50:
        /*0078*/ 	.word	index@(.nv.constant0._Z10dm_inflatePdjS_S_j)
        /*007c*/ 	.short	0x0380
        /*007e*/ 	.short	0x0024


	//----- nvinfo : EIATTR_SW_WAR
	.align		4
.L_51:
        /*0080*/ 	.byte	0x04, 0x36
        /*0082*/ 	.short	(.L_53 - .L_52)
.L_52:
        /*0084*/ 	.word	0x00000008
.L_53:


//--------------------- .nv.info._Z8get_diagPdS_j --------------------------
	.section	.nv.info._Z8get_diagPdS_j,"",@"SHT_CUDA_INFO"
	.sectionflags	@""
	.align	4


	//----- nvinfo : EIATTR_CUDA_API_VERSION
	.align		4
        /*0000*/ 	.byte	0x04, 0x37
        /*0002*/ 	.short	(.L_55 - .L_54)
.L_54:
        /*0004*/ 	.word	0x00000082


	//----- nvinfo : EIATTR_KPARAM_INFO
	.align		4
.L_55:
        /*0008*/ 	.byte	0x04, 0x17
        /*000a*/ 	.short	(.L_57 - .L_56)
.L_56:
        /*000c*/ 	.word	0x00000000
        /*0010*/ 	.short	0x0002
        /*0012*/ 	.short	0x0010
        /*0014*/ 	.byte	0x00, 0xf0, 0x11, 0x00


	//----- nvinfo : EIATTR_KPARAM_INFO
	.align		4
.L_57:
        /*0018*/ 	.byte	0x04, 0x17
        /*001a*/ 	.short	(.L_59 - .L_58)
.L_58:
        /*001c*/ 	.word	0x00000000
        /*0020*/ 	.short	0x0001
        /*0022*/ 	.short	0x0008
        /*0024*/ 	.byte	0x00, 0xf5, 0x21, 0x00


	//----- nvinfo : EIATTR_KPARAM_INFO
	.align		4
.L_59:
        /*0028*/ 	.byte	0x04, 0x17
        /*002a*/ 	.short	(.L_61 - .L_60)
.L_60:
        /*002c*/ 	.word	0x00000000
        /*0030*/ 	.short	0x0000
        /*0032*/ 	.short	0x0000
        /*0034*/ 	.byte	0x00, 0xf5, 0x21, 0x00


	//----- nvinfo : EIATTR_SPARSE_MMA_MASK
	.align		4
.L_61:
        /*0038*/ 	.byte	0x03, 0x50
        /*003a*/ 	.short	0x0000


	//----- nvinfo : EIATTR_MAXREG_COUNT
	.align		4
        /*003c*/ 	.byte	0x03, 0x1b
        /*003e*/ 	.short	0x00ff


	//----- nvinfo : EIATTR_MERCURY_ISA_VERSION
	.align		4
        /*0040*/ 	.byte	0x03, 0x5f
        /*0042*/ 	.short	0x0101


	//----- nvinfo : EIATTR_VRC_CTA_INIT_COUNT
	.align		4
        /*0044*/ 	.byte	0x02, 0x4a
	.zero		1
	.zero		1


	//----- nvinfo : EIATTR_EXIT_INSTR_OFFSETS
	.align		4
        /*0048*/ 	.byte	0x04, 0x1c
        /*004a*/ 	.short	(.L_63 - .L_62)


	//   ....[0]....
.L_62:
        /*004c*/ 	.word	0x000000f0


	//----- nvinfo : EIATTR_CBANK_PARAM_SIZE
	.align		4
.L_63:
        /*0050*/ 	.byte	0x03, 0x19
        /*0052*/ 	.short	0x0014


	//----- nvinfo : EIATTR_PARAM_CBANK
	.align		4
        /*0054*/ 	.byte	0x04, 0x0a
        /*0056*/ 	.short	(.L_65 - .L_64)
	.align		4
.L_64:
        /*0058*/ 	.word	index@(.nv.constant0._Z8get_diagPdS_j)
        /*005c*/ 	.short	0x0380
        /*005e*/ 	.short	0x0014


	//----- nvinfo : EIATTR_SW_WAR
	.align		4
.L_65:
        /*0060*/ 	.byte	0x04, 0x36
        /*0062*/ 	.short	(.L_67 - .L_66)
.L_66:
        /*0064*/ 	.word	0x00000008
.L_67:


//--------------------- .nv.info._Z9dm_reducePdjS_S_ddj --------------------------
	.section	.nv.info._Z9dm_reducePdjS_S_ddj,"",@"SHT_CUDA_INFO"
	.sectionflags	@""
	.align	4


	//----- nvinfo : EIATTR_CUDA_API_VERSION
	.align		4
        /*0000*/ 	.byte	0x04, 0x37
        /*0002*/ 	.short	(.L_69 - .L_68)
.L_68:
        /*0004*/ 	.word	0x00000082


	//----- nvinfo : EIATTR_KPARAM_INFO
	.align		4
.L_69:
        /*0008*/ 	.byte	0x04, 0x17
        /*000a*/ 	.short	(.L_71 - .L_70)
.L_70:
        /*000c*/ 	.word	0x00000000
        /*0010*/ 	.short	0x0006
        /*0012*/ 	.short	0x0030
        /*0014*/ 	.byte	0x00, 0xf0, 0x11, 0x00


	//----- nvinfo : EIATTR_KPARAM_INFO
	.align		4
.L_71:
        /*0018*/ 	.byte	0x04, 0x17
        /*001a*/ 	.short	(.L_73 - .L_72)
.L_72:
        /*001c*/ 	.word	0x00000000
        /*0020*/ 	.short	0x0005
        /*0022*/ 	.short	0x0028
        /*0024*/ 	.byte	0x00, 0xf0, 0x21, 0x00


	//----- nvinfo : EIATTR_KPARAM_INFO
	.align		4
.L_73:
        /*0028*/ 	.byte	0x04, 0x17
        /*002a*/ 	.short	(.L_75 - .L_74)
.L_74:
        /*002c*/ 	.word	0x00000000
        /*0030*/ 	.short	0x0004
        /*0032*/ 	.short	0x0020
        /*0034*/ 	.byte	0x00, 0xf0, 0x21, 0x00


	//----- nvinfo : EIATTR_KPARAM_INFO
	.align		4
.L_75:
        /*0038*/ 	.byte	0x04, 0x17
        /*003a*/ 	.short	(.L_77 - .L_76)
.L_76:
        /*003c*/ 	.word	0x00000000
        /*0040*/ 	.short	0x0003
        /*0042*/ 	.short	0x0018
        /*0044*/ 	.byte	0x00, 0xf5, 0x21, 0x00


	//----- nvinfo : EIATTR_KPARAM_INFO
	.align		4
.L_77:
        /*0048*/ 	.byte	0x04, 0x17
        /*004a*/ 	.short	(.L_79 - .L_78)
.L_78:
        /*004c*/ 	.word	0x00000000
        /*0050*/ 	.short	0x0002
        /*0052*/ 	.short	0x0010
        /*0054*/ 	.byte	0x00, 0xf5, 0x21, 0x00


	//----- nvinfo : EIATTR_KPARAM_INFO
	.align		4
.L_79:
        /*0058*/ 	.byte	0x04, 0x17
        /*005a*/ 	.short	(.L_81 - .L_80)
.L_80:
        /*005c*/ 	.word	0x00000000
        /*0060*/ 	.short	0x0001
        /*0062*/ 	.short	0x0008
        /*0064*/ 	.byte	0x00, 0xf0, 0x11, 0x00


	//----- nvinfo : EIATTR_KPARAM_INFO
	.align		4
.L_81:
        /*0068*/ 	.byte	0x04, 0x17
        /*006a*/ 	.short	(.L_83 - .L_82)
.L_82:
        /*006c*/ 	.word	0x00000000
        /*0070*/ 	.short	0x0000
        /*0072*/ 	.short	0x0000
        /*0074*/ 	.byte	0x00, 0xf5, 0x21, 0x00


	//----- nvinfo : EIATTR_SPARSE_MMA_MASK
	.align		4
.L_83:
        /*0078*/ 	.byte	0x03, 0x50
        /*007a*/ 	.short	0x0000


	//----- nvinfo : EIATTR_MAXREG_COUNT
	.align		4
        /*007c*/ 	.byte	0x03, 0x1b
        /*007e*/ 	.short	0x00ff


	//----- nvinfo : EIATTR_MERCURY_ISA_VERSION
	.align		4
        /*0080*/ 	.byte	0x03, 0x5f
        /*0082*/ 	.short	0x0101


	//----- nvinfo : EIATTR_VRC_CTA_INIT_COUNT
	.align		4
        /*0084*/ 	.byte	0x02, 0x4a
	.zero		1
	.zero		1


	//----- nvinfo : EIATTR_EXIT_INSTR_OFFSETS
	.align		4
        /*0088*/ 	.byte	0x04, 0x1c
        /*008a*/ 	.short	(.L_85 - .L_84)


	//   ....[0]....
.L_84:
        /*008c*/ 	.word	0x000000f0


	//   ....[1]....
        /*0090*/ 	.word	0x00000340


	//   ....[2]....
        /*0094*/ 	.word	0x00000480


	//----- nvinfo : EIATTR_CRS_STACK_SIZE
	.align		4
.L_85:
        /*0098*/ 	.byte	0x04, 0x1e
        /*009a*/ 	.short	(.L_87 - .L_86)
.L_86:
        /*009c*/ 	.word	0x00000000


	//----- nvinfo : EIATTR_CBANK_PARAM_SIZE
	.align		4
.L_87:
        /*00a0*/ 	.byte	0x03, 0x19
        /*00a2*/ 	.short	0x0034


	//----- nvinfo : EIATTR_PARAM_CBANK
	.align		4
        /*00a4*/ 	.byte	0x04, 0x0a
        /*00a6*/ 	.short	(.L_89 - .L_88)
	.align		4
.L_88:
        /*00a8*/ 	.word	index@(.nv.constant0._Z9dm_reducePdjS_S_ddj)
        /*00ac*/ 	.short	0x0380
        /*00ae*/ 	.short	0x0034


	//----- nvinfo : EIATTR_SW_WAR
	.align		4
.L_89:
        /*00b0*/ 	.byte	0x04, 0x36
        /*00b2*/ 	.short	(.L_91 - .L_90)
.L_90:
        /*00b4*/ 	.word	0x00000008
.L_91:


//--------------------- .nv.info._Z14amp_ph_dampingPdjdddj --------------------------
	.section	.nv.info._Z14amp_ph_dampingPdjdddj,"",@"SHT_CUDA_INFO"
	.sectionflags	@""
	.align	4


	//----- nvinfo : EIATTR_CUDA_API_VERSION
	.align		4
        /*0000*/ 	.byte	0x04, 0x37
        /*0002*/ 	.short	(.L_93 - .L_92)
.L_92:
        /*0004*/ 	.word	0x00000082


	//----- nvinfo : EIATTR_KPARAM_INFO
	.align		4
.L_93:
        /*0008*/ 	.byte	0x04, 0x17
        /*000a*/ 	.short	(.L_95 - .L_94)
.L_94:
        /*000c*/ 	.word	0x00000000
        /*0010*/ 	.short	0x0005
        /*0012*/ 	.short	0x0028
        /*0014*/ 	.byte	0x00, 0xf0, 0x11, 0x00


	//----- nvinfo : EIATTR_KPARAM_INFO
	.align		4
.L_95:
        /*0018*/ 	.byte	0x04, 0x17
        /*001a*/ 	.short	(.L_97 - .L_96)
.L_96:
        /*001c*/ 	.word	0x00000000
        /*0020*/ 	.short	0x0004
        /*0022*/ 	.short	0x0020
        /*0024*/ 	.byte	0x00, 0xf0, 0x21, 0x00


	//----- nvinfo : EIATTR_KPARAM_INFO
	.align		4
.L_97:
        /*0028*/ 	.byte	0x04, 0x17
        /*002a*/ 	.short	(.L_99 - .L_98)
.L_98:
        /*002c*/ 	.word	0x00000000
        /*0030*/ 	.short	0x0003
        /*0032*/ 	.short	0x0018
        /*0034*/ 	.byte	0x00, 0xf0, 0x21, 0x00


	//----- nvinfo : EIATTR_KPARAM_INFO
	.align		4
.L_99:
        /*0038*/ 	.byte	0x04, 0x17
        /*003a*/ 	.short	(.L_101 - .L_100)
.L_100:
        /*003c*/ 	.word	0x00000000
        /*0040*/ 	.short	0x0002
        /*0042*/ 	.short	0x0010
        /*0044*/ 	.byte	0x00, 0xf0, 0x21, 0x00


	//----- nvinfo : EIATTR_KPARAM_INFO
	.align		4
.L_101:
        /*0048*/ 	.byte	0x04, 0x17
        /*004a*/ 	.short	(.L_103 - .L_102)
.L_102:
        /*004c*/ 	.word	0x00000000
        /*0050*/ 	.short	0x0001
        /*0052*/ 	.short	0x0008
        /*0054*/ 	.byte	0x00, 0xf0, 0x11, 0x00


	//----- nvinfo : EIATTR_KPARAM_INFO
	.align		4
.L_103:
        /*0058*/ 	.byte	0x04, 0x17
        /*005a*/ 	.short	(.L_105 - .L_104)
.L_104:
        /*005c*/ 	.word	0x00000000
        /*0060*/ 	.short	0x0000
        /*0062*/ 	.short	0x0000
        /*0064*/ 	.byte	0x00, 0xf5, 0x21, 0x00


	//----- nvinfo : EIATTR_SPARSE_MMA_MASK
	.align		4
.L_105:
        /*0068*/ 	.byte	0x03, 0x50
        /*006a*/ 	.short	0x0000


	//----- nvinfo : EIATTR_MAXREG_COUNT
	.align		4
        /*006c*/ 	.byte	0x03, 0x1b
        /*006e*/ 	.short	0x00ff


	//----- nvinfo : EIATTR_MERCURY_ISA_VERSION
	.align		4
        /*0070*/ 	.byte	0x03, 0x5f
        /*0072*/ 	.short	0x0101


	//----- nvinfo : EIATTR_VRC_CTA_INIT_COUNT
	.align		4
        /*0074*/ 	.byte	0x02, 0x4a
	.zero		1
	.zero		1


	//----- nvinfo : EIATTR_EXIT_INSTR_OFFSETS
	.align		4
        /*0078*/ 	.byte	0x04, 0x1c
        /*007a*/ 	.short	(.L_107 - .L_106)


	//   ....[0]....
.L_106:
        /*007c*/ 	.word	0x00000270


	//   ....[1]....
        /*0080*/ 	.word	0x000002e0


	//----- nvinfo : EIATTR_CRS_STACK_SIZE
	.align		4
.L_107:
        /*0084*/ 	.byte	0x04, 0x1e
        /*0086*/ 	.short	(.L_109 - .L_108)
.L_108:
        /*0088*/ 	.word	0x00000000


	//----- nvinfo : EIATTR_CBANK_PARAM_SIZE
	.align		4
.L_109:
        /*008c*/ 	.byte	0x03, 0x19
        /*008e*/ 	.short	0x002c


	//----- nvinfo : EIATTR_PARAM_CBANK
	.align		4
        /*0090*/ 	.byte	0x04, 0x0a
        /*0092*/ 	.short	(.L_111 - .L_110)
	.align		4
.L_110:
        /*0094*/ 	.word	index@(.nv.constant0._Z14amp_ph_dampingPdjdddj)
        /*0098*/ 	.short	0x0380
        /*009a*/ 	.short	0x002c


	//----- nvinfo : EIATTR_SW_WAR
	.align		4
.L_111:
        /*009c*/ 	.byte	0x04, 0x36
        /*009e*/ 	.short	(.L_113 - .L_112)
.L_112:
        /*00a0*/ 	.word	0x00000008
.L_113:


//--------------------- .nv.info._Z8hadamardPdjdj --------------------------
	.section	.nv.info._Z8hadamardPdjdj,"",@"SHT_CUDA_INFO"
	.sectionflags	@""
	.align	4


	//----- nvinfo : EIATTR_CUDA_API_VERSION
	.align		4
        /*0000*/ 	.byte	0x04, 0x37
        /*0002*/ 	.short	(.L_115 - .L_114)
.L_114:
        /*0004*/ 	.word	0x00000082


	//----- nvinfo : EIATTR_KPARAM_INFO
	.align		4
.L_115:
        /*0008*/ 	.byte	0x04, 0x17
        /*000a*/ 	.short	(.L_117 - .L_116)
.L_116:
        /*000c*/ 	.word	0x00000000
        /*0010*/ 	.short	0x0003
        /*0012*/ 	.short	0x0018
        /*0014*/ 	.byte	0x00, 0xf0, 0x11, 0x00


	//----- nvinfo : EIATTR_KPARAM_INFO
	.align		4
.L_117:
        /*0018*/ 	.byte	0x04, 0x17
        /*001a*/ 	.short	(.L_119 - .L_118)
.L_118:
        /*001c*/ 	.word	0x00000000
        /*0020*/ 	.short	0x0002
        /*0022*/ 	.short	0x0010
        /*0024*/ 	.byte	0x00, 0xf0, 0x21, 0x00


	//----- nvinfo : EIATTR_KPARAM_INFO
	.align		4
.L_119:
        /*0028*/ 	.byte	0x04, 0x17
        /*002a*/ 	.short	(.L_121 - .L_120)
.L_120:
        /*002c*/ 	.word	0x00000000
        /*0030*/ 	.short	0x0001
        /*0032*/ 	.short	0x0008
        /*0034*/ 	.byte	0x00, 0xf0, 0x11, 0x00


	//----- nvinfo : EIATTR_KPARAM_INFO
	.align		4
.L_121:
        /*0038*/ 	.byte	0x04, 0x17
        /*003a*/ 	.short	(.L_123 - .L_122)
.L_122:
        /*003c*/ 	.word	0x00000000
        /*0040*/ 	.short	0x0000
        /*0042*/ 	.short	0x0000
        /*0044*/ 	.byte	0x00, 0xf5, 0x21, 0x00


	//----- nvinfo : EIATTR_SPARSE_MMA_MASK
	.align		4
.L_123:
        /*0048*/ 	.byte	0x03, 0x50
        /*004a*/ 	.short	0x0000


	//----- nvinfo : EIATTR_MAXREG_COUNT
	.align		4
        /*004c*/ 	.byte	0x03, 0x1b
        /*004e*/ 	.short	0x00ff


	//----- nvinfo : EIATTR_MERCURY_ISA_VERSION
	.align		4
        /*0050*/ 	.byte	0x03, 0x5f
        /*0052*/ 	.short	0x0101


	//----- nvinfo : EIATTR_VRC_CTA_INIT_COUNT
	.align		4
        /*0054*/ 	.byte	0x02, 0x4a
	.zero		1
	.zero		1


	//----- nvinfo : EIATTR_EXIT_INSTR_OFFSETS
	.align		4
        /*0058*/ 	.byte	0x04, 0x1c
        /*005a*/ 	.short	(.L_125 - .L_124)


	//   ....[0]....
.L_124:
        /*005c*/ 	.word	0x000004e0


	//   ....[1]....
        /*0060*/ 	.word	0x00000510


	//   ....[2]....
        /*0064*/ 	.word	0x000008a0


	//----- nvinfo : EIATTR_CRS_STACK_SIZE
	.align		4
.L_125:
        /*0068*/ 	.byte	0x04, 0x1e
        /*006a*/ 	.short	(.L_127 - .L_126)
.L_126:
        /*006c*/ 	.word	0x00000000


	//----- nvinfo : EIATTR_CBANK_PARAM_SIZE
	.align		4
.L_127:
        /*0070*/ 	.byte	0x03, 0x19
        /*0072*/ 	.short	0x001c


	//----- nvinfo : EIATTR_PARAM_CBANK
	.align		4
        /*0074*/ 	.byte	0x04, 0x0a
        /*0076*/ 	.short	(.L_129 - .L_128)
	.align		4
.L_128:
        /*0078*/ 	.word	index@(.nv.constant0._Z8hadamardPdjdj)
        /*007c*/ 	.short	0x0380
        /*007e*/ 	.short	0x001c


	//----- nvinfo : EIATTR_SW_WAR
	.align		4
.L_129:
        /*0080*/ 	.byte	0x04, 0x36
        /*0082*/ 	.short	(.L_131 - .L_130)
.L_130:
        /*0084*/ 	.word	0x00000008
.L_131:


//--------------------- .nv.info._Z6cphasePdjj    --------------------------
	.section	.nv.info._Z6cphasePdjj,"",@"SHT_CUDA_INFO"
	.sectionflags	@""
	.align	4


	//----- nvinfo : EIATTR_CUDA_API_VERSION
	.align		4
        /*0000*/ 	.byte	0x04, 0x37
        /*0002*/ 	.short	(.L_133 - .L_132)
.L_132:
        /*0004*/ 	.word	0x00000082


	//----- nvinfo : EIATTR_KPARAM_INFO
	.align		4
.L_133:
        /*0008*/ 	.byte	0x04, 0x17
        /*000a*/ 	.short	(.L_135 - .L_134)
.L_134:
        /*000c*/ 	.word	0x00000000
        /*0010*/ 	.short	0x0002
        /*0012*/ 	.short	0x000c
        /*0014*/ 	.byte	0x00, 0xf0, 0x11, 0x00


	//----- nvinfo : EIATTR_KPARAM_INFO
	.align		4
.L_135:
        /*0018*/ 	.byte	0x04, 0x17
        /*001a*/ 	.short	(.L_137 - .L_136)
.L_136:
        /*001c*/ 	.word	0x00000000
        /*0020*/ 	.short	0x0001
        /*0022*/ 	.short	0x0008
        /*0024*/ 	.byte	0x00, 0xf0, 0x11, 0x00


	//----- nvinfo : EIATTR_KPARAM_INFO
	.align		4
.L_137:
        /*0028*/ 	.byte	0x04, 0x17
        /*002a*/ 	.short	(.L_139 - .L_138)
.L_138:
        /*002c*/ 	.word	0x00000000
        /*0030*/ 	.short	0x0000
        /*0032*/ 	.short	0x0000
        /*0034*/ 	.byte	0x00, 0xf5, 0x21, 0x00


	//----- nvinfo : EIATTR_SPARSE_MMA_MASK
	.align		4
.L_139:
        /*0038*/ 	.byte	0x03, 0x50
        /*003a*/ 	.short	0x0000


	//----- nvinfo : EIATTR_MAXREG_COUNT
	.align		4
        /*003c*/ 	.byte	0x03, 0x1b
        /*003e*/ 	.short	0x00ff


	//----- nvinfo : EIATTR_MERCURY_ISA_VERSION
	.align		4
        /*0040*/ 	.byte	0x03, 0x5f
        /*0042*/ 	.short	0x0101


	//----- nvinfo : EIATTR_VRC_CTA_INIT_COUNT
	.align		4
        /*0044*/ 	.byte	0x02, 0x4a
	.zero		1
	.zero		1


	//----- nvinfo : EIATTR_EXIT_INSTR_OFFSETS
	.align		4
        /*0048*/ 	.byte	0x04, 0x1c
        /*004a*/ 	.short	(.L_141 - .L_140)


	//   ....[0]....
.L_140:
        /*004c*/ 	.word	0x000000c0


	//   ....[1]....
        /*0050*/ 	.word	0x00000190


	//   ....[2]....
        /*0054*/ 	.word	0x00000230


	//----- nvinfo : EIATTR_CRS_STACK_SIZE
	.align		4
.L_141:
        /*0058*/ 	.byte	0x04, 0x1e
        /*005a*/ 	.short	(.L_143 - .L_142)
.L_142:
        /*005c*/ 	.word	0x00000000


	//----- nvinfo : EIATTR_CBANK_PARAM_SIZE
	.align		4
.L_143:
        /*0060*/ 	.byte	0x03, 0x19
        /*0062*/ 	.short	0x0010


	//----- nvinfo : EIATTR_PARAM_CBANK
	.align		4
        /*0064*/ 	.byte	0x04, 0x0a
        /*0066*/ 	.short	(.L_145 - .L_144)
	.align		4
.L_144:
        /*0068*/ 	.word	index@(.nv.constant0._Z6cphasePdjj)
        /*006c*/ 	.short	0x0380
        /*006e*/ 	.short	0x0010


	//----- nvinfo : EIATTR_SW_WAR
	.align		4
.L_145:
        /*0070*/ 	.byte	0x04, 0x36
        /*0072*/ 	.short	(.L_147 - .L_146)
.L_146:
        /*0074*/ 	.word	0x00000008
.L_147:


//--------------------- .nv.callgraph             --------------------------
	.section	.nv.callgraph,"",@"SHT_CUDA_CALLGRAPH"
	.align	4
	.sectionentsize	8
	.align		4
        /*0000*/ 	.word	0x00000000
	.align		4
        /*0004*/ 	.word	0xffffffff
	.align		4
        /*0008*/ 	.word	0x00000000
	.align		4
        /*000c*/ 	.word	0xfffffffe
	.align		4
        /*0010*/ 	.word	0x00000000
	.align		4
        /*0014*/ 	.word	0xfffffffd
	.align		4
        /*0018*/ 	.word	0x00000000
	.align		4
        /*001c*/ 	.word	0xfffffffc


//--------------------- .text._Z10dm_inflatePdjS_S_j --------------------------
	.section	.text._Z10dm_inflatePdjS_S_j,"ax",@progbits
	.align	128
        .global         _Z10dm_inflatePdjS_S_j
        .type           _Z10dm_inflatePdjS_S_j,@function
        .size           _Z10dm_inflatePdjS_S_j,(.L_x_13 - _Z10dm_inflatePdjS_S_j)
        .other          _Z10dm_inflatePdjS_S_j,@"STO_CUDA_ENTRY STV_DEFAULT"
_Z10dm_inflatePdjS_S_j:
.text._Z10dm_inflatePdjS_S_j:
[----:B------:R-:W-:Y:S01]  /*0000*/  LDC R1, c[0x0][0x37c] ;  /* 0x0000df00ff017b82 */ /* 0x000fe20000000800 */
[----:B------:R-:W0:Y:S01]  /*0010*/  S2R R4, SR_CTAID.X ;  /* 0x0000000000047919 */ /* 0x000e220000002500 */
[----:B------:R-:W1:Y:S06]  /*0020*/  LDCU UR8, c[0x0][0x3a0] ;  /* 0x00007400ff0877ac */ /* 0x000e6c0008000800 */
[----:B------:R-:W2:Y:S01]  /*0030*/  LDC.64 R2, c[0x0][0x390] ;  /* 0x0000e400ff027b82 */ /* 0x000ea20000000a00 */
[----:B------:R-:W0:Y:S01]  /*0040*/  S2R R5, SR_TID.X ;  /* 0x0000000000057919 */ /* 0x000e220000002100 */
[----:B------:R-:W3:Y:S01]  /*0050*/  LDCU.64 UR6, c[0x0][0x358] ;  /* 0x00006b00ff0677ac */ /* 0x000ee20008000a00 */
[----:B------:R-:W4:Y:S01]  /*0060*/  S2R R0, SR_CTAID.Y ;  /* 0x0000000000007919 */ /* 0x000f220000002600 */
[----:B------:R-:W5:Y:S01]  /*0070*/  LDCU UR5, c[0x0][0x388] ;  /* 0x00007100ff0577ac */ /* 0x000f620008000800 */
[----:B------:R-:W4:Y:S01]  /*0080*/  S2R R7, SR_TID.Y ;  /* 0x0000000000077919 */ /* 0x000f220000002200 */
[----:B-1----:R-:W-:Y:S01]  /*0090*/  UIADD3 UR4, UPT, UPT, UR8, -0x1, URZ ;  /* 0xffffffff08047890 */ /* 0x002fe2000fffe0ff */
[----:B0-----:R-:W-:-:S02]  /*00a0*/  IMAD R4, R4, 0x20, R5 ;  /* 0x0000002004047824 */ /* 0x001fc400078e0205 */
[----:B----4-:R-:W-:-:S05]  /*00b0*/  IMAD R5, R0, 0x20, R7 ;  /* 0x0000002000057824 */ /* 0x010fca00078e0207 */
[CC--:B------:R-:W-:Y:S02]  /*00c0*/  VIMNMX R6, PT, PT, R4.reuse, R5.reuse, PT ;  /* 0x0000000504067248 */ /* 0x0c0fe40003fe0100 */
[-C--:B------:R-:W-:Y:S02]  /*00d0*/  VIMNMX R0, PT, PT, R4, R5.reuse, !PT ;  /* 0x0000000504007248 */ /* 0x080fe40007fe0100 */
[----:B------:R-:W-:Y:S02]  /*00e0*/  SHF.L.U32 R7, R6, UR4, RZ ;  /* 0x0000000406077c19 */ /* 0x000fe400080006ff */
[----:B------:R-:W-:Y:S02]  /*00f0*/  ISETP.GE.AND P0, PT, R4, R5, PT ;  /* 0x000000050400720c */ /* 0x000fe40003f06270 */
[----:B------:R-:W-:Y:S02]  /*0100*/  LOP3.LUT R7, R7, R0, RZ, 0xfc, !PT ;  /* 0x0000000007077212 */ /* 0x000fe400078efcff */
[----:B------:R-:W-:-:S05]  /*0110*/  SEL R0, RZ, 0x1, P0 ;  /* 0x00000001ff007807 */ /* 0x000fca0000000000 */
[----:B------:R-:W-:-:S04]  /*0120*/  IMAD R13, R7, 0x2, R0 ;  /* 0x00000002070d7824 */ /* 0x000fc800078e0200 */
[----:B--2---:R-:W-:-:S06]  /*0130*/  IMAD.WIDE R2, R13, 0x8, R2 ;  /* 0x000000080d027825 */ /* 0x004fcc00078e0202 */
[----:B---3--:R-:W2:Y:S01]  /*0140*/  LDG.E.64 R2, desc[UR6][R2.64] ;  /* 0x0000000602027981 */ /* 0x008ea2000c1e1b00 */
[----:B------:R-:W-:Y:S02]  /*0150*/  UMOV UR4, 0xffffffff ;  /* 0xffffffff00047882 */ /* 0x000fe40000000000 */
[----:B-----5:R-:W-:-:S06]  /*0160*/  USHF.L.U32 UR4, UR4, UR5, URZ ;  /* 0x0000000504047299 */ /* 0x020fcc00080006ff */
[----:B------:R-:W-:Y:S02]  /*0170*/  LOP3.LUT R6, R4, UR4, RZ, 0xc0, !PT ;  /* 0x0000000404067c12 */ /* 0x000fe4000f8ec0ff */
[----:B------:R-:W-:-:S03]  /*0180*/  LOP3.LUT R8, R5, UR4, RZ, 0xc0, !PT ;  /* 0x0000000405087c12 */ /* 0x000fc6000f8ec0ff */
[----:B------:R-:W-:Y:S02]  /*0190*/  IMAD.SHL.U32 R7, R6, 0x2, RZ ;  /* 0x0000000206077824 */ /* 0x000fe400078e00ff */
[----:B------:R-:W-:-:S03]  /*01a0*/  IMAD.SHL.U32 R8, R8, 0x2, RZ ;  /* 0x0000000208087824 */ /* 0x000fc600078e00ff */
[----:B------:R-:W-:Y:S02]  /*01b0*/  LOP3.LUT R10, R7, UR4, R4, 0xf2, !PT ;  /* 0x00000004070a7c12 */ /* 0x000fe4000f8ef204 */
[----:B------:R-:W-:Y:S02]  /*01c0*/  LOP3.LUT R11, R8, UR4, R5, 0xf2, !PT ;  /* 0x00000004080b7c12 */ /* 0x000fe4000f8ef205 */
[----:B------:R-:W0:Y:S01]  /*01d0*/  LDC.64 R4, c[0x0][0x380] ;  /* 0x0000e000ff047b82 */ /* 0x000e220000000a00 */
[C---:B------:R-:W-:Y:S02]  /*01e0*/  SHF.L.U32 R6, R10.reuse, UR8, RZ ;  /* 0x000000080a067c19 */ /* 0x040fe400080006ff */
[-C--:B------:R-:W-:Y:S02]  /*01f0*/  ISETP.GT.U32.AND P0, PT, R10, R11.reuse, PT ;  /* 0x0000000b0a00720c */ /* 0x080fe40003f04070 */
[----:B------:R-:W-:Y:S02]  /*0200*/  SHF.L.U32 R7, R11, UR8, RZ ;  /* 0x000000080b077c19 */ /* 0x000fe400080006ff */
[----:B------:R-:W-:Y:S01]  /*0210*/  LOP3.LUT R15, R6, R11, RZ, 0xfc, !PT ;  /* 0x0000000b060f7212 */ /* 0x000fe200078efcff */
[----:B------:R-:W1:Y:S08]  /*0220*/  LDC.64 R8, c[0x0][0x398] ;  /* 0x0000e600ff087b82 */ /* 0x000e700000000a00 */
[----:B------:R-:W-:-:S05]  /*0230*/  @P0 LOP3.LUT R15, R7, R10, RZ, 0xfc, !PT ;  /* 0x0000000a070f0212 */ /* 0x000fca00078efcff */
[----:B------:R-:W-:-:S04]  /*0240*/  IMAD R7, R15, 0x2, R0 ;  /* 0x000000020f077824 */ /* 0x000fc800078e0200 */
[----:B0-----:R-:W-:-:S04]  /*0250*/  IMAD.WIDE.U32 R6, R7, 0x8, R4 ;  /* 0x0000000807067825 */ /* 0x001fc800078e0004 */
[----:B-1----:R-:W-:Y:S01]  /*0260*/  IMAD.WIDE R8, R13, 0x8, R8 ;  /* 0x000000080d087825 */ /* 0x002fe200078e0208 */
[----:B--2---:R-:W-:Y:S05]  /*0270*/  STG.E.64 desc[UR6][R6.64], R2 ;  /* 0x0000000206007986 */ /* 0x004fea000c101b06 */
[----:B------:R-:W2:Y:S01]  /*0280*/  LDG.E.64 R8, desc[UR6][R8.64] ;  /* 0x0000000608087981 */ /* 0x000ea2000c1e1b00 */
[----:B------:R-:W-:Y:S02]  /*0290*/  UMOV UR4, 0x1 ;  /* 0x0000000100047882 */ /* 0x000fe40000000000 */
[----:B------:R-:W-:-:S06]  /*02a0*/  USHF.L.U32 UR4, UR4, UR5, URZ ;  /* 0x0000000504047299 */ /* 0x000fcc00080006ff */
[----:B------:R-:W-:Y:S02]  /*02b0*/  LOP3.LUT R12, R10, UR4, RZ, 0xfc, !PT ;  /* 0x000000040a0c7c12 */ /* 0x000fe4000f8efcff */
[----:B------:R-:W-:-:S04]  /*02c0*/  LOP3.LUT R13, R11, UR4, RZ, 0xfc, !PT ;  /* 0x000000040b0d7c12 */ /* 0x000fc8000f8efcff */
[CC--:B------:R-:W-:Y:S02]  /*02d0*/  ISETP.GT.U32.AND P0, PT, R12.reuse, R13.reuse, PT ;  /* 0x0000000d0c00720c */ /* 0x0c0fe40003f04070 */
[----:B------:R-:W-:Y:S02]  /*02e0*/  VIMNMX.U32 R12, PT, PT, R12, R13, PT ;  /* 0x0000000d0c0c7248 */ /* 0x000fe40003fe0000 */
[----:B------:R-:W-:Y:S02]  /*02f0*/  SEL R10, R10, R11, P0 ;  /* 0x0000000b0a0a7207 */ /* 0x000fe40000000000 */
[----:B------:R-:W-:-:S04]  /*0300*/  SHF.L.U32 R11, R12, UR8, RZ ;  /* 0x000000080c0b7c19 */ /* 0x000fc800080006ff */
[----:B------:R-:W-:-:S05]  /*0310*/  LOP3.LUT R11, R10, UR4, R11, 0xfe, !PT ;  /* 0x000000040a0b7c12 */ /* 0x000fca000f8efe0b */
[----:B------:R-:W-:-:S04]  /*0320*/  IMAD R11, R11, 0x2, R0 ;  /* 0x000000020b0b7824 */ /* 0x000fc800078e0200 */
[----:B------:R-:W-:-:S05]  /*0330*/  IMAD.WIDE.U32 R4, R11, 0x8, R4 ;  /* 0x000000080b047825 */ /* 0x000fca00078e0004 */
[----:B--2---:R-:W-:Y:S01]  /*0340*/  STG.E.64 desc[UR6][R4.64], R8 ;  /* 0x0000000804007986 */ /* 0x004fe2000c101b06 */
[----:B------:R-:W-:Y:S05]  /*0350*/  EXIT ;  /* 0x000000000000794d */ /* 0x000fea0003800000 */
.L_x_0:
[----:B------:R-:W-:-:S00]  /*0360*/  BRA `(.L_x_0) ;  /* 0xfffffffc00fc7947 */ /* 0x000fc0000383ffff */
[----:B------:R-:W-:-:S00]  /*0370*/  NOP ;  /* 0x0000000000007918 */ /* 0x000fc00000000000 */
        /* <DEDUP_REMOVED lines=8> */
.L_x_13:


//--------------------- .text._Z8get_diagPdS_j    --------------------------
	.section	.text._Z8get_diagPdS_j,"ax",@progbits
	.align	128
        .global         _Z8get_diagPdS_j
        .type           _Z8get_diagPdS_j,@function
        .size           _Z8get_diagPdS_j,(.L_x_14 - _Z8get_diagPdS_j)
        .other          _Z8get_diagPdS_j,@"STO_CUDA_ENTRY STV_DEFAULT"
_Z8get_diagPdS_j:
.text._Z8get_diagPdS_j:
[----:B------:R-:W-:Y:S01]  /*0000*/  LDC R1, c[0x0][0x37c] ;  /* 0x0000df00ff017b82 */ /* 0x000fe20000000800 */
[----:B------:R-:W0:Y:S01]  /*0010*/  S2R R7, SR_CTAID.X ;  /* 0x0000000000077919 */ /* 0x000e220000002500 */
[----:B------:R-:W1:Y:S06]  /*0020*/  LDCU UR6, c[0x0][0x390] ;  /* 0x00007200ff0677ac */ /* 0x000e6c0008000800 */
[----:B------:R-:W2:Y:S01]  /*0030*/  LDC.64 R2, c[0x0][0x380] ;  /* 0x0000e000ff027b82 */ /* 0x000ea20000000a00 */
[----:B------:R-:W0:Y:S01]  /*0040*/  S2R R0, SR_TID.X ;  /* 0x0000000000007919 */ /* 0x000e220000002100 */
[----:B------:R-:W3:Y:S01]  /*0050*/  LDCU.64 UR4, c[0x0][0x358] ;  /* 0x00006b00ff0477ac */ /* 0x000ee20008000a00 */
[----:B0-----:R-:W-:-:S04]  /*0060*/  LEA R7, R7, R0, 0x5 ;  /* 0x0000000007077211 */ /* 0x001fc800078e28ff */
[----:B-1----:R-:W-:-:S04]  /*0070*/  SHF.L.U32 R0, R7, UR6, RZ ;  /* 0x0000000607007c19 */ /* 0x002fc800080006ff */
[----:B------:R-:W-:-:S04]  /*0080*/  LOP3.LUT R0, R0, R7, RZ, 0xfc, !PT ;  /* 0x0000000700007212 */ /* 0x000fc800078efcff */
[----:B------:R-:W-:-:S05]  /*0090*/  SHF.L.U32 R5, R0, 0x1, RZ ;  /* 0x0000000100057819 */ /* 0x000fca00000006ff */
[----:B--2---:R-:W-:Y:S02]  /*00a0*/  IMAD.WIDE R2, R5, 0x8, R2 ;  /* 0x0000000805027825 */ /* 0x004fe400078e0202 */
[----:B------:R-:W0:Y:S04]  /*00b0*/  LDC.64 R4, c[0x0][0x388] ;  /* 0x0000e200ff047b82 */ /* 0x000e280000000a00 */
[----:B---3--:R-:W2:Y:S01]  /*00c0*/  LDG.E.64 R2, desc[UR4][R2.64] ;  /* 0x0000000402027981 */ /* 0x008ea2000c1e1b00 */
[----:B0-----:R-:W-:-:S05]  /*00d0*/  IMAD.WIDE R4, R7, 0x8, R4 ;  /* 0x0000000807047825 */ /* 0x001fca00078e0204 */
[----:B--2---:R-:W-:Y:S01]  /*00e0*/  STG.E.64 desc[UR4][R4.64], R2 ;  /* 0x0000000204007986 */ /* 0x004fe2000c101b04 */
[----:B------:R-:W-:Y:S05]  /*00f0*/  EXIT ;  /* 0x000000000000794d */ /* 0x000fea0003800000 */
.L_x_1:
        /* <DEDUP_REMOVED lines=16> */
.L_x_14:


//--------------------- .text._Z9dm_reducePdjS_S_ddj --------------------------
	.section	.text._Z9dm_reducePdjS_S_ddj,"ax",@progbits
	.align	128
        .global         _Z9dm_reducePdjS_S_ddj
        .type           _Z9dm_reducePdjS_S_ddj,@function
        .size           _Z9dm_reducePdjS_S_ddj,(.L_x_15 - _Z9dm_reducePdjS_S_ddj)
        .other          _Z9dm_reducePdjS_S_ddj,@"STO_CUDA_ENTRY STV_DEFAULT"
_Z9dm_reducePdjS_S_ddj:
.text._Z9dm_reducePdjS_S_ddj:
[----:B------:R-:W-:Y:S01]  /*0000*/  LDC R1, c[0x0][0x37c] ;  /* 0x0000df00ff017b82 */ /* 0x000fe20000000800 */
[----:B------:R-:W0:Y:S01]  /*0010*/  S2R R2, SR_CTAID.X ;  /* 0x0000000000027919 */ /* 0x000e220000002500 */
[----:B------:R-:W1:Y:S01]  /*0020*/  LDCU UR7, c[0x0][0x388] ;  /* 0x00007100ff0777ac */ /* 0x000e620008000800 */
[----:B------:R-:W-:Y:S01]  /*0030*/  BSSY.RECONVERGENT B0, `(.L_x_2) ;  /* 0x000000d000007945 */ /* 0x000fe20003800200 */
[----:B------:R-:W0:Y:S01]  /*0040*/  S2R R3, SR_TID.X ;  /* 0x0000000000037919 */ /* 0x000e220000002100 */
[----:B------:R-:W-:Y:S01]  /*0050*/  UMOV UR4, 0x1 ;  /* 0x0000000100047882 */ /* 0x000fe20000000000 */
[----:B------:R-:W2:Y:S01]  /*0060*/  S2R R0, SR_CTAID.Y ;  /* 0x0000000000007919 */ /* 0x000ea20000002600 */
[----:B------:R-:W2:Y:S01]  /*0070*/  S2R R5, SR_TID.Y ;  /* 0x0000000000057919 */ /* 0x000ea20000002200 */
[----:B-1----:R-:W-:Y:S01]  /*0080*/  USHF.L.U32 UR4, UR4, UR7, URZ ;  /* 0x0000000704047299 */ /* 0x002fe200080006ff */
[----:B0-----:R-:W-:Y:S02]  /*0090*/  IMAD R2, R2, 0x20, R3 ;  /* 0x0000002002027824 */ /* 0x001fe400078e0203 */
[----:B--2---:R-:W-:-:S05]  /*00a0*/  IMAD R3, R0, 0x20, R5 ;  /* 0x0000002000037824 */ /* 0x004fca00078e0205 */
[----:B------:R-:W-:-:S04]  /*00b0*/  LOP3.LUT R0, R2, R3, RZ, 0xc0, !PT ;  /* 0x0000000302007212 */ /* 0x000fc800078ec0ff */
[----:B------:R-:W-:-:S13]  /*00c0*/  LOP3.LUT P0, R0, R0, UR4, RZ, 0xc0, !PT ;  /* 0x0000000400007c12 */ /* 0x000fda000f80c0ff */
[----:B------:R-:W-:Y:S05]  /*00d0*/  @P0 BRA `(.L_x_3) ;  /* 0x0000000000080947 */ /* 0x000fea0003800000 */
[----:B------:R-:W-:-:S13]  /*00e0*/  LOP3.LUT P0, RZ, R2, UR4, R3, 0xc8, !PT ;  /* 0x0000000402ff7c12 */ /* 0x000fda000f80c803 */
[----:B------:R-:W-:Y:S05]  /*00f0*/  @P0 EXIT ;  /* 0x000000000000094d */ /* 0x000fea0003800000 */
.L_x_3:
[----:B------:R-:W-:Y:S05]  /*0100*/  BSYNC.RECONVERGENT B0 ;  /* 0x0000000000007941 */ /* 0x000fea0003800200 */
.L_x_2:
[----:B------:R-:W-:Y:S01]  /*0110*/  ISETP.NE.AND P1, PT, R0, RZ, PT ;  /* 0x000000ff0000720c */ /* 0x000fe20003f25270 */
[----:B------:R-:W0:Y:S01]  /*0120*/  LDCU UR10, c[0x0][0x3b0] ;  /* 0x00007600ff0a77ac */ /* 0x000e220008000800 */
[CC--:B------:R-:W-:Y:S02]  /*0130*/  ISETP.GE.AND P0, PT, R2.reuse, R3.reuse, PT ;  /* 0x000000030200720c */ /* 0x0c0fe40003f06270 */
[C---:B------:R-:W-:Y:S01]  /*0140*/  ISETP.GT.AND P2, PT, R2.reuse, R3, !P1 ;  /* 0x000000030200720c */ /* 0x040fe20004f44270 */
[----:B------:R-:W1:Y:S08]  /*0150*/  LDCU.64 UR8, c[0x0][0x358] ;  /* 0x00006b00ff0877ac */ /* 0x000e700008000a00 */
[----:B------:R-:W2:Y:S01]  /*0160*/  @!P1 LDC.64 R6, c[0x0][0x380] ;  /* 0x0000e000ff069b82 */ /* 0x000ea20000000a00 */
[----:B0-----:R-:W-:-:S02]  /*0170*/  @!P1 SHF.L.U32 R0, R2, UR10, RZ ;  /* 0x0000000a02009c19 */ /* 0x001fc400080006ff */
[----:B------:R-:W-:Y:S02]  /*0180*/  @!P1 SHF.L.U32 R5, R3, UR10, RZ ;  /* 0x0000000a03059c19 */ /* 0x000fe400080006ff */
[----:B------:R-:W-:Y:S02]  /*0190*/  @!P1 LOP3.LUT R9, R0, R3, RZ, 0xfc, !PT ;  /* 0x0000000300099212 */ /* 0x000fe400078efcff */
[----:B------:R-:W-:Y:S02]  /*01a0*/  @P2 LOP3.LUT R9, R5, R2, RZ, 0xfc, !PT ;  /* 0x0000000205092212 */ /* 0x000fe400078efcff */
[----:B------:R-:W-:Y:S01]  /*01b0*/  SEL R0, RZ, 0x1, P0 ;  /* 0x00000001ff007807 */ /* 0x000fe20000000000 */
[----:B------:R-:W-:Y:S01]  /*01c0*/  UIADD3 UR5, UPT, UPT, UR7, 0x1, URZ ;  /* 0x0000000107057890 */ /* 0x000fe2000fffe0ff */
[----:B------:R-:W0:Y:S03]  /*01d0*/  @!P1 LDC.64 R4, c[0x0][0x3a0] ;  /* 0x0000e800ff049b82 */ /* 0x000e260000000a00 */
[----:B------:R-:W-:-:S04]  /*01e0*/  @!P1 IMAD R9, R9, 0x2, R0 ;  /* 0x0000000209099824 */ /* 0x000fc800078e0200 */
[----:B--2---:R-:W-:-:S06]  /*01f0*/  @!P1 IMAD.WIDE R6, R9, 0x8, R6 ;  /* 0x0000000809069825 */ /* 0x004fcc00078e0206 */
[----:B-1----:R-:W0:Y:S01]  /*0200*/  @!P1 LDG.E.64 R6, desc[UR8][R6.64] ;  /* 0x0000000806069981 */ /* 0x002e22000c1e1b00 */
[----:B------:R-:W-:Y:S02]  /*0210*/  UMOV UR6, 0xffffffff ;  /* 0xffffffff00067882 */ /* 0x000fe40000000000 */
[----:B------:R-:W-:-:S06]  /*0220*/  USHF.L.U32 UR5, UR6, UR5, URZ ;  /* 0x0000000506057299 */ /* 0x000fcc00080006ff */
[----:B------:R-:W-:Y:S02]  /*0230*/  LOP3.LUT R8, R2, UR5, RZ, 0xc0, !PT ;  /* 0x0000000502087c12 */ /* 0x000fe4000f8ec0ff */
[----:B------:R-:W-:Y:S01]  /*0240*/  LOP3.LUT R9, R3, UR5, RZ, 0xc0, !PT ;  /* 0x0000000503097c12 */ /* 0x000fe2000f8ec0ff */
[----:B------:R-:W-:Y:S01]  /*0250*/  USHF.L.U32 UR5, UR6, UR7, URZ ;  /* 0x0000000706057299 */ /* 0x000fe200080006ff */
[----:B------:R-:W-:Y:S02]  /*0260*/  SHF.R.U32.HI R11, RZ, 0x1, R8 ;  /* 0x00000001ff0b7819 */ /* 0x000fe40000011608 */
[----:B------:R-:W-:Y:S02]  /*0270*/  SHF.R.U32.HI R12, RZ, 0x1, R9 ;  /* 0x00000001ff0c7819 */ /* 0x000fe40000011609 */
[----:B------:R-:W1:Y:S01]  /*0280*/  @!P1 LDC.64 R8, c[0x0][0x390] ;  /* 0x0000e400ff089b82 */ /* 0x000e620000000a00 */
[----:B------:R-:W-:Y:S02]  /*0290*/  LOP3.LUT R10, R11, UR5, R2, 0xf2, !PT ;  /* 0x000000050b0a7c12 */ /* 0x000fe4000f8ef202 */
[----:B------:R-:W-:Y:S01]  /*02a0*/  LOP3.LUT R11, R12, UR5, R3, 0xf2, !PT ;  /* 0x000000050c0b7c12 */ /* 0x000fe2000f8ef203 */
[----:B------:R-:W-:-:S03]  /*02b0*/  UIADD3 UR5, UPT, UPT, UR10, -0x1, URZ ;  /* 0xffffffff0a057890 */ /* 0x000fc6000fffe0ff */
[CC--:B------:R-:W-:Y:S02]  /*02c0*/  @!P1 VIMNMX.U32 R13, PT, PT, R10.reuse, R11.reuse, PT ;  /* 0x0000000b0a0d9248 */ /* 0x0c0fe40003fe0000 */
[----:B------:R-:W-:Y:S02]  /*02d0*/  @!P1 VIMNMX.U32 R12, PT, PT, R10, R11, !PT ;  /* 0x0000000b0a0c9248 */ /* 0x000fe40007fe0000 */
[----:B------:R-:W-:-:S04]  /*02e0*/  @!P1 SHF.L.U32 R13, R13, UR5, RZ ;  /* 0x000000050d0d9c19 */ /* 0x000fc800080006ff */
[----:B------:R-:W-:-:S05]  /*02f0*/  @!P1 LOP3.LUT R13, R13, R12, RZ, 0xfc, !PT ;  /* 0x0000000c0d0d9212 */ /* 0x000fca00078efcff */
[----:B------:R-:W-:-:S04]  /*0300*/  @!P1 IMAD R13, R13, 0x2, R0 ;  /* 0x000000020d0d9824 */ /* 0x000fc800078e0200 */
[----:B-1----:R-:W-:Y:S01]  /*0310*/  @!P1 IMAD.WIDE.U32 R8, R13, 0x8, R8 ;  /* 0x000000080d089825 */ /* 0x002fe200078e0008 */
[----:B0-----:R-:W-:-:S07]  /*0320*/  @!P1 DMUL R4, R6, R4 ;  /* 0x0000000406049228 */ /* 0x001fce0000000000 */
[----:B------:R0:W-:Y:S01]  /*0330*/  @!P1 STG.E.64 desc[UR8][R8.64], R4 ;  /* 0x0000000408009986 */ /* 0x0001e2000c101b08 */
[----:B------:R-:W-:Y:S05]  /*0340*/  @!P1 EXIT ;  /* 0x000000000000994d */ /* 0x000fea0003800000 */
[----:B0-----:R-:W0:Y:S01]  /*0350*/  LDC.64 R4, c[0x0][0x380] ;  /* 0x0000e000ff047b82 */ /* 0x001e220000000a00 */
[C---:B------:R-:W-:Y:S01]  /*0360*/  ISETP.GT.AND P0, PT, R2.reuse, R3, PT ;  /* 0x000000030200720c */ /* 0x040fe20003f04270 */
[----:B------:R-:W1:Y:S01]  /*0370*/  LDCU.64 UR6, c[0x0][0x3a8] ;  /* 0x00007500ff0677ac */ /* 0x000e620008000a00 */
[----:B------:R-:W-:-:S04]  /*0380*/  SHF.L.U32 R6, R2, UR10, RZ ;  /* 0x0000000a02067c19 */ /* 0x000fc800080006ff */
[----:B------:R-:W-:Y:S02]  /*0390*/  LOP3.LUT R7, R6, R3, RZ, 0xfc, !PT ;  /* 0x0000000306077212 */ /* 0x000fe400078efcff */
[----:B------:R-:W-:-:S05]  /*03a0*/  SHF.L.U32 R3, R3, UR10, RZ ;  /* 0x0000000a03037c19 */ /* 0x000fca00080006ff */
[----:B------:R-:W-:-:S05]  /*03b0*/  @P0 LOP3.LUT R7, R3, R2, RZ, 0xfc, !PT ;  /* 0x0000000203070212 */ /* 0x000fca00078efcff */
[----:B------:R-:W-:-:S04]  /*03c0*/  IMAD R7, R7, 0x2, R0 ;  /* 0x0000000207077824 */ /* 0x000fc800078e0200 */
[----:B0-----:R-:W-:Y:S02]  /*03d0*/  IMAD.WIDE R6, R7, 0x8, R4 ;  /* 0x0000000807067825 */ /* 0x001fe400078e0204 */
[----:B------:R-:W0:Y:S03]  /*03e0*/  LDC.64 R4, c[0x0][0x398] ;  /* 0x0000e600ff047b82 */ /* 0x000e260000000a00 */
[----:B------:R-:W1:Y:S01]  /*03f0*/  LDG.E.64 R2, desc[UR8][R6.64] ;  /* 0x0000000806027981 */ /* 0x000e62000c1e1b00 */
[CC--:B------:R-:W-:Y:S02]  /*0400*/  VIMNMX.U32 R8, PT, PT, R10.reuse, R11.reuse, PT ;  /* 0x0000000b0a087248 */ /* 0x0c0fe40003fe0000 */
[----:B------:R-:W-:Y:S02]  /*0410*/  VIMNMX.U32 R10, PT, PT, R10, R11, !PT ;  /* 0x0000000b0a0a7248 */ /* 0x000fe40007fe0000 */
[----:B------:R-:W-:-:S04]  /*0420*/  SHF.L.U32 R9, R8, UR5, RZ ;  /* 0x0000000508097c19 */ /* 0x000fc800080006ff */
[----:B------:R-:W-:-:S05]  /*0430*/  LOP3.LUT R9, R9, R10, RZ, 0xfc, !PT ;  /* 0x0000000a09097212 */ /* 0x000fca00078efcff */
[----:B------:R-:W-:-:S04]  /*0440*/  IMAD R9, R9, 0x2, R0 ;  /* 0x0000000209097824 */ /* 0x000fc800078e0200 */
[----:B0-----:R-:W-:Y:S01]  /*0450*/  IMAD.WIDE.U32 R4, R9, 0x8, R4 ;  /* 0x0000000809047825 */ /* 0x001fe200078e0004 */
[----:B-1----:R-:W-:-:S07]  /*0460*/  DMUL R2, R2, UR6 ;  /* 0x0000000602027c28 */ /* 0x002fce0008000000 */
[----:B------:R-:W-:Y:S01]  /*0470*/  STG.E.64 desc[UR8][R4.64], R2 ;  /* 0x0000000204007986 */ /* 0x000fe2000c101b08 */
[----:B------:R-:W-:Y:S05]  /*0480*/  EXIT ;  /* 0x000000000000794d */ /* 0x000fea0003800000 */
.L_x_4:
        /* <DEDUP_REMOVED lines=15> */
.L_x_15:


//--------------------- .text._Z14amp_ph_dampingPdjdddj --------------------------
	.section	.text._Z14amp_ph_dampingPdjdddj,"ax",@progbits
	.align	128
        .global         _Z14amp_ph_dampingPdjdddj
        .type           _Z14amp_ph_dampingPdjdddj,@function
        .size           _Z14amp_ph_dampingPdjdddj,(.L_x_16 - _Z14amp_ph_dampingPdjdddj)
        .other          _Z14amp_ph_dampingPdjdddj,@"STO_CUDA_ENTRY STV_DEFAULT"
_Z14amp_ph_dampingPdjdddj:
.text._Z14amp_ph_dampingPdjdddj:
[----:B------:R-:W-:Y:S01]  /*0000*/  LDC R1, c[0x0][0x37c] ;  /* 0x0000df00ff017b82 */ /* 0x000fe20000000800 */
[----:B------:R-:W0:Y:S01]  /*0010*/  S2R R0, SR_CTAID.X ;  /* 0x0000000000007919 */ /* 0x000e220000002500 */
[----:B------:R-:W1:Y:S01]  /*0020*/  LDCU UR7, c[0x0][0x388] ;  /* 0x00007100ff0777ac */ /* 0x000e620008000800 */
[----:B------:R-:W0:Y:S01]  /*0030*/  S2R R3, SR_TID.X ;  /* 0x0000000000037919 */ /* 0x000e220000002100 */
[----:B------:R-:W2:Y:S01]  /*0040*/  LDCU UR6, c[0x0][0x3a8] ;  /* 0x00007500ff0677ac */ /* 0x000ea20008000800 */
[----:B------:R-:W3:Y:S01]  /*0050*/  S2R R13, SR_CTAID.Y ;  /* 0x00000000000d7919 */ /* 0x000ee20000002600 */
[----:B------:R-:W4:Y:S01]  /*0060*/  LDCU.64 UR4, c[0x0][0x358] ;  /* 0x00006b00ff0477ac */ /* 0x000f220008000a00 */
[----:B------:R-:W3:Y:S01]  /*0070*/  S2R R2, SR_TID.Y ;  /* 0x0000000000027919 */ /* 0x000ee20000002200 */
[----:B0-----:R-:W-:-:S05]  /*0080*/  IMAD R0, R0, 0x20, R3 ;  /* 0x0000002000007824 */ /* 0x001fca00078e0203 */
[C---:B--2---:R-:W-:Y:S01]  /*0090*/  SHF.L.U32 R4, R0.reuse, UR6, RZ ;  /* 0x0000000600047c19 */ /* 0x044fe200080006ff */
[----:B---3--:R-:W-:Y:S02]  /*00a0*/  IMAD R13, R13, 0x20, R2 ;  /* 0x000000200d0d7824 */ /* 0x008fe400078e0202 */
[----:B------:R-:W0:Y:S03]  /*00b0*/  LDC.64 R2, c[0x0][0x380] ;  /* 0x0000e000ff027b82 */ /* 0x000e260000000a00 */
[C---:B-1----:R-:W-:Y:S02]  /*00c0*/  LOP3.LUT P2, RZ, R0.reuse, UR7, R13, 0x80, !PT ;  /* 0x0000000700ff7c12 */ /* 0x042fe4000f84800d */
[CC--:B------:R-:W-:Y:S02]  /*00d0*/  ISETP.GT.AND P0, PT, R0.reuse, R13.reuse, PT ;  /* 0x0000000d0000720c */ /* 0x0c0fe40003f04270 */
[----:B------:R-:W-:-:S02]  /*00e0*/  ISETP.GE.AND P1, PT, R0, R13, PT ;  /* 0x0000000d0000720c */ /* 0x000fc40003f26270 */
[----:B------:R-:W-:Y:S02]  /*00f0*/  SHF.L.U32 R5, R13, UR6, RZ ;  /* 0x000000060d057c19 */ /* 0x000fe400080006ff */
[----:B------:R-:W-:Y:S02]  /*0100*/  LOP3.LUT R7, R4, R13, RZ, 0xfc, !PT ;  /* 0x0000000d04077212 */ /* 0x000fe400078efcff */
[----:B------:R-:W-:-:S03]  /*0110*/  SEL R4, RZ, 0x1, P1 ;  /* 0x00000001ff047807 */ /* 0x000fc60000800000 */
[----:B------:R-:W-:Y:S02]  /*0120*/  @P2 LOP3.LUT R6, R0, UR7, RZ, 0x3c, !PT ;  /* 0x0000000700062c12 */ /* 0x000fe4000f8e3cff */
[----:B------:R-:W-:Y:S02]  /*0130*/  @P2 LOP3.LUT R9, R13, UR7, RZ, 0x3c, !PT ;  /* 0x000000070d092c12 */ /* 0x000fe4000f8e3cff */
[C---:B------:R-:W-:Y:S02]  /*0140*/  @P2 SHF.L.U32 R8, R6.reuse, UR6, RZ ;  /* 0x0000000606082c19 */ /* 0x040fe400080006ff */
[----:B------:R-:W-:Y:S02]  /*0150*/  ISETP.GT.U32.AND P3, PT, R6, R9, P2 ;  /* 0x000000090600720c */ /* 0x000fe40001764070 */
[----:B------:R-:W-:Y:S02]  /*0160*/  @P2 SHF.L.U32 R9, R9, UR6, RZ ;  /* 0x0000000609092c19 */ /* 0x000fe400080006ff */
[----:B------:R-:W-:-:S02]  /*0170*/  @P2 LOP3.LUT R11, R8, UR7, R13, 0xf6, !PT ;  /* 0x00000007080b2c12 */ /* 0x000fc4000f8ef60d */
[----:B------:R-:W-:-:S05]  /*0180*/  @P0 LOP3.LUT R7, R5, R0, RZ, 0xfc, !PT ;  /* 0x0000000005070212 */ /* 0x000fca00078efcff */
[----:B------:R-:W-:Y:S02]  /*0190*/  IMAD R5, R7, 0x2, R4 ;  /* 0x0000000207057824 */ /* 0x000fe400078e0204 */
[----:B------:R-:W-:-:S05]  /*01a0*/  @P3 LOP3.LUT R11, R9, R6, RZ, 0xfc, !PT ;  /* 0x00000006090b3212 */ /* 0x000fca00078efcff */
[----:B------:R-:W-:Y:S02]  /*01b0*/  @P2 IMAD R7, R11, 0x2, R4 ;  /* 0x000000020b072824 */ /* 0x000fe400078e0204 */
[--C-:B0-----:R-:W-:Y:S01]  /*01c0*/  IMAD.WIDE R4, R5, 0x8, R2.reuse ;  /* 0x0000000805047825 */ /* 0x101fe200078e0202 */
[----:B------:R-:W0:Y:S03]  /*01d0*/  @P2 LDC.64 R10, c[0x0][0x390] ;  /* 0x0000e400ff0a2b82 */ /* 0x000e260000000a00 */
[----:B------:R-:W-:Y:S02]  /*01e0*/  @P2 IMAD.WIDE.U32 R6, R7, 0x8, R2 ;  /* 0x0000000807062825 */ /* 0x000fe400078e0002 */
[----:B----4-:R-:W0:Y:S04]  /*01f0*/  LDG.E.64 R2, desc[UR4][R4.64] ;  /* 0x0000000404027981 */ /* 0x010e28000c1e1b00 */
[----:B------:R-:W0:Y:S01]  /*0200*/  @P2 LDG.E.64 R8, desc[UR4][R6.64] ;  /* 0x0000000406082981 */ /* 0x000e22000c1e1b00 */
[----:B------:R-:W-:Y:S01]  /*0210*/  BSSY.RECONVERGENT B0, `(.L_x_5) ;  /* 0x000000b000007945 */ /* 0x000fe20003800200 */
[----:B0-----:R-:W-:-:S02]  /*0220*/  @P2 DFMA R8, R2, R10, R8 ;  /* 0x0000000a0208222b */ /* 0x001fc40000000008 */
[----:B------:R-:W-:-:S05]  /*0230*/  @P2 DFMA R10, -R2, R10, R2 ;  /* 0x0000000a020a222b */ /* 0x000fca0000000102 */
[----:B------:R0:W-:Y:S01]  /*0240*/  @P2 STG.E.64 desc[UR4][R6.64], R8 ;  /* 0x0000000806002986 */ /* 0x0001e2000c101b04 */
[----:B------:R-:W-:Y:S05]  /*0250*/  @P2 BRA `(.L_x_6) ;  /* 0x0000000000182947 */ /* 0x000fea0003800000 */
[----:B------:R-:W-:-:S13]  /*0260*/  LOP3.LUT P0, RZ, R0, UR7, R13, 0x4, !PT ;  /* 0x0000000700ff7c12 */ /* 0x000fda000f80040d */
[----:B------:R-:W-:Y:S05]  /*0270*/  @P0 EXIT ;  /* 0x000000000000094d */ /* 0x000fea0003800000 */
[----:B------:R-:W1:Y:S01]  /*0280*/  LDC.64 R10, c[0x0][0x3a0] ;  /* 0x0000e800ff0a7b82 */ /* 0x000e620000000a00 */
[----:B------:R-:W1:Y:S02]  /*0290*/  LDCU.64 UR8, c[0x0][0x398] ;  /* 0x00007300ff0877ac */ /* 0x000e640008000a00 */
[----:B-1----:R-:W-:-:S08]  /*02a0*/  DMUL R10, R10, UR8 ;  /* 0x000000080a0a7c28 */ /* 0x002fd00008000000 */
[----:B------:R-:W-:-:S11]  /*02b0*/  DMUL R10, R2, R10 ;  /* 0x0000000a020a7228 */ /* 0x000fd60000000000 */
.L_x_6:
[----:B------:R-:W-:Y:S05]  /*02c0*/  BSYNC.RECONVERGENT B0 ;  /* 0x0000000000007941 */ /* 0x000fea0003800200 */
.L_x_5:
[----:B------:R-:W-:Y:S01]  /*02d0*/  STG.E.64 desc[UR4][R4.64], R10 ;  /* 0x0000000a04007986 */ /* 0x000fe2000c101b04 */
[----:B------:R-:W-:Y:S05]  /*02e0*/  EXIT ;  /* 0x000000000000794d */ /* 0x000fea0003800000 */
.L_x_7:
        /* <DEDUP_REMOVED lines=9> */
.L_x_16:


//--------------------- .text._Z8hadamardPdjdj    --------------------------
	.section	.text._Z8hadamardPdjdj,"ax",@progbits
	.align	128
        .global         _Z8hadamardPdjdj
        .type           _Z8hadamardPdjdj,@function
        .size           _Z8hadamardPdjdj,(.L_x_17 - _Z8hadamardPdjdj)
        .other          _Z8hadamardPdjdj,@"STO_CUDA_ENTRY STV_DEFAULT"
_Z8hadamardPdjdj:
.text._Z8hadamardPdjdj:
[----:B------:R-:W-:Y:S01]  /*0000*/  LDC R1, c[0x0][0x37c] ;  /* 0x0000df00ff017b82 */ /* 0x000fe20000000800 */
[----:B------:R-:W0:Y:S01]  /*0010*/  S2R R15, SR_CTAID.X ;  /* 0x00000000000f7919 */ /* 0x000e220000002500 */
[----:B------:R-:W1:Y:S01]  /*0020*/  LDCU UR6, c[0x0][0x388] ;  /* 0x00007100ff0677ac */ /* 0x000e620008000800 */
[----:B------:R-:W-:Y:S01]  /*0030*/  BSSY.RECONVERGENT B0, `(.L_x_8) ;  /* 0x0000048000007945 */ /* 0x000fe20003800200 */
[----:B------:R-:W0:Y:S01]  /*0040*/  S2R R0, SR_TID.X ;  /* 0x0000000000007919 */ /* 0x000e220000002100 */
[----:B------:R-:W2:Y:S01]  /*0050*/  LDCU.64 UR4, c[0x0][0x358] ;  /* 0x00006b00ff0477ac */ /* 0x000ea20008000a00 */
[----:B------:R-:W3:Y:S01]  /*0060*/  S2R R2, SR_CTAID.Y ;  /* 0x0000000000027919 */ /* 0x000ee20000002600 */
[----:B------:R-:W3:Y:S01]  /*0070*/  S2R R3, SR_TID.Y ;  /* 0x0000000000037919 */ /* 0x000ee20000002200 */
[----:B0-----:R-:W-:-:S04]  /*0080*/  IMAD R15, R15, 0x20, R0 ;  /* 0x000000200f0f7824 */ /* 0x001fc800078e0200 */
[----:B------:R-:W-:Y:S01]  /*0090*/  IMAD.MOV.U32 R19, RZ, RZ, R15 ;  /* 0x000000ffff137224 */ /* 0x000fe200078e000f */
[----:B-1----:R-:W-:Y:S01]  /*00a0*/  LOP3.LUT P1, RZ, R15, UR6, RZ, 0xc0, !PT ;  /* 0x000000060fff7c12 */ /* 0x002fe2000f82c0ff */
[----:B---3--:R-:W-:-:S05]  /*00b0*/  IMAD R0, R2, 0x20, R3 ;  /* 0x0000002002007824 */ /* 0x008fca00078e0203 */
[----:B------:R-:W-:-:S04]  /*00c0*/  LOP3.LUT P0, RZ, R0, UR6, RZ, 0xc, !PT ;  /* 0x0000000600ff7c12 */ /* 0x000fc8000f800cff */
[----:B------:R-:W-:Y:S02]  /*00d0*/  PLOP3.LUT P1, PT, P1, P0, PT, 0x2f, 0xf2 ;  /* 0x0000000000f2781c */ /* 0x000fe40000f20577 */
[----:B------:R-:W-:-:S11]  /*00e0*/  LOP3.LUT P0, RZ, R0, UR6, RZ, 0xc0, !PT ;  /* 0x0000000600ff7c12 */ /* 0x000fd6000f80c0ff */
[----:B--2---:R-:W-:Y:S05]  /*00f0*/  @P1 BRA `(.L_x_9) ;  /* 0x0000000000ec1947 */ /* 0x004fea0003800000 */
[----:B------:R-:W-:-:S04]  /*0100*/  LOP3.LUT R19, R15, UR6, RZ, 0x30, !PT ;  /* 0x000000060f137c12 */ /* 0x000fc8000f8e30ff */
[----:B------:R-:W-:-:S13]  /*0110*/  ISETP.GT.AND P1, PT, R19, R0, PT ;  /* 0x000000001300720c */ /* 0x000fda0003f24270 */
[----:B------:R-:W-:Y:S05]  /*0120*/  @P1 BRA `(.L_x_9) ;  /* 0x0000000000e01947 */ /* 0x000fea0003800000 */
[----:B------:R-:W0:Y:S01]  /*0130*/  LDCU UR7, c[0x0][0x398] ;  /* 0x00007300ff0777ac */ /* 0x000e220008000800 */
[----:B------:R-:W-:Y:S01]  /*0140*/  LOP3.LUT R7, R15, UR6, RZ, 0xfc, !PT ;  /* 0x000000060f077c12 */ /* 0x000fe2000f8efcff */
[----:B------:R-:W1:Y:S01]  /*0150*/  LDC.64 R2, c[0x0][0x380] ;  /* 0x0000e000ff027b82 */ /* 0x000e620000000a00 */
[----:B------:R-:W-:Y:S01]  /*0160*/  LOP3.LUT R8, R0, UR6, RZ, 0xfc, !PT ;  /* 0x0000000600087c12 */ /* 0x000fe2000f8efcff */
[----:B------:R-:W2:Y:S01]  /*0170*/  LDCU.64 UR8, c[0x0][0x390] ;  /* 0x00007200ff0877ac */ /* 0x000ea20008000a00 */
[----:B------:R-:W-:Y:S02]  /*0180*/  ISETP.GT.U32.AND P3, PT, R7, R0, PT ;  /* 0x000000000700720c */ /* 0x000fe40003f64070 */
[-C--:B------:R-:W-:Y:S02]  /*0190*/  ISETP.GT.U32.AND P1, PT, R19, R8.reuse, PT ;  /* 0x000000081300720c */ /* 0x080fe40003f24070 */
[C---:B------:R-:W-:Y:S02]  /*01a0*/  ISETP.GT.U32.AND P2, PT, R7.reuse, R8, PT ;  /* 0x000000080700720c */ /* 0x040fe40003f44070 */
[----:B0-----:R-:W-:-:S02]  /*01b0*/  SHF.L.U32 R25, R7, UR7, RZ ;  /* 0x0000000707197c19 */ /* 0x001fc400080006ff */
[----:B------:R-:W-:Y:S02]  /*01c0*/  SHF.L.U32 R18, R0, UR7, RZ ;  /* 0x0000000700127c19 */ /* 0x000fe400080006ff */
[----:B------:R-:W-:-:S03]  /*01d0*/  SHF.L.U32 R9, R19, UR7, RZ ;  /* 0x0000000713097c19 */ /* 0x000fc600080006ff */
[-C--:B------:R-:W-:Y:S02]  /*01e0*/  @!P3 LOP3.LUT R6, R25, R0.reuse, RZ, 0xfc, !PT ;  /* 0x000000001906b212 */ /* 0x080fe400078efcff */
[----:B------:R-:W-:Y:S02]  /*01f0*/  LOP3.LUT R4, R9, R0, RZ, 0xfc, !PT ;  /* 0x0000000009047212 */ /* 0x000fe400078efcff */
[----:B------:R-:W-:Y:S02]  /*0200*/  @P3 LOP3.LUT R6, R15, UR6, R18, 0xfe, !PT ;  /* 0x000000060f063c12 */ /* 0x000fe4000f8efe12 */
[----:B------:R-:W-:Y:S01]  /*0210*/  SHF.L.U32 R10, R8, UR7, RZ ;  /* 0x00000007080a7c19 */ /* 0x000fe200080006ff */
[----:B------:R-:W-:Y:S01]  /*0220*/  IMAD.SHL.U32 R5, R4, 0x2, RZ ;  /* 0x0000000204057824 */ /* 0x000fe200078e00ff */
[----:B------:R-:W-:Y:S01]  /*0230*/  LOP3.LUT R9, R9, UR6, R0, 0xfe, !PT ;  /* 0x0000000609097c12 */ /* 0x000fe2000f8efe00 */
[----:B------:R-:W-:Y:S01]  /*0240*/  IMAD.SHL.U32 R27, R6, 0x2, RZ ;  /* 0x00000002061b7824 */ /* 0x000fe200078e00ff */
[----:B------:R-:W-:Y:S01]  /*0250*/  VIMNMX.U32 R7, PT, PT, R7, R8, PT ;  /* 0x0000000807077248 */ /* 0x000fe20003fe0000 */
[----:B-1----:R-:W-:Y:S01]  /*0260*/  IMAD.WIDE R4, R5, 0x8, R2 ;  /* 0x0000000805047825 */ /* 0x002fe200078e0202 */
[----:B------:R-:W-:-:S02]  /*0270*/  @P1 LOP3.LUT R9, R10, R19, RZ, 0xfc, !PT ;  /* 0x000000130a091212 */ /* 0x000fc400078efcff */
[----:B------:R-:W-:Y:S01]  /*0280*/  SHF.L.U32 R11, R7, UR7, RZ ;  /* 0x00000007070b7c19 */ /* 0x000fe200080006ff */
[----:B------:R-:W-:Y:S01]  /*0290*/  IMAD.WIDE.U32 R26, R27, 0x8, R2 ;  /* 0x000000081b1a7825 */ /* 0x000fe200078e0002 */
[----:B------:R-:W-:Y:S01]  /*02a0*/  SEL R6, R15, R0, P2 ;  /* 0x000000000f067207 */ /* 0x000fe20001000000 */
[----:B------:R-:W3:Y:S02]  /*02b0*/  LDG.E.64 R16, desc[UR4][R4.64] ;  /* 0x0000000404107981 */ /* 0x000ee4000c1e1b00 */
[----:B------:R-:W-:Y:S02]  /*02c0*/  IMAD.SHL.U32 R7, R9, 0x2, RZ ;  /* 0x0000000209077824 */ /* 0x000fe400078e00ff */
[----:B------:R-:W3:Y:S01]  /*02d0*/  LDG.E.64 R12, desc[UR4][R26.64] ;  /* 0x000000041a0c7981 */ /* 0x000ee2000c1e1b00 */
[----:B------:R-:W-:Y:S01]  /*02e0*/  LOP3.LUT R11, R6, UR6, R11, 0xfe, !PT ;  /* 0x00000006060b7c12 */ /* 0x000fe2000f8efe0b */
[----:B------:R-:W-:-:S04]  /*02f0*/  IMAD.WIDE.U32 R6, R7, 0x8, R2 ;  /* 0x0000000807067825 */ /* 0x000fc800078e0002 */
[----:B------:R-:W-:Y:S01]  /*0300*/  IMAD.SHL.U32 R9, R11, 0x2, RZ ;  /* 0x000000020b097824 */ /* 0x000fe200078e00ff */
[----:B------:R-:W4:Y:S03]  /*0310*/  LDG.E.64 R20, desc[UR4][R6.64] ;  /* 0x0000000406147981 */ /* 0x000f26000c1e1b00 */
[----:B------:R-:W-:-:S05]  /*0320*/  IMAD.WIDE.U32 R8, R9, 0x8, R2 ;  /* 0x0000000809087825 */ /* 0x000fca00078e0002 */
[----:B------:R-:W5:Y:S01]  /*0330*/  LDG.E.64 R10, desc[UR4][R8.64] ;  /* 0x00000004080a7981 */ /* 0x000f62000c1e1b00 */
[----:B------:R-:W-:Y:S02]  /*0340*/  LOP3.LUT R18, R15, R18, RZ, 0xfc, !PT ;  /* 0x000000120f127212 */ /* 0x000fe400078efcff */
[----:B------:R-:W-:Y:S02]  /*0350*/  LOP3.LUT R25, R25, R0, RZ, 0xfc, !PT ;  /* 0x0000000019197212 */ /* 0x000fe400078efcff */
[----:B------:R-:W-:-:S05]  /*0360*/  @P3 LOP3.LUT R25, R18, UR6, RZ, 0xfc, !PT ;  /* 0x0000000612193c12 */ /* 0x000fca000f8efcff */
[----:B------:R-:W-:-:S04]  /*0370*/  IMAD.SHL.U32 R25, R25, 0x2, RZ ;  /* 0x0000000219197824 */ /* 0x000fc800078e00ff */
[----:B------:R-:W-:Y:S01]  /*0380*/  IMAD.WIDE.U32 R2, R25, 0x8, R2 ;  /* 0x0000000819027825 */ /* 0x000fe200078e0002 */
[C-C-:B---3--:R-:W-:Y:S02]  /*0390*/  DADD R22, R16.reuse, -R12.reuse ;  /* 0x0000000010167229 */ /* 0x148fe4000000080c */
[----:B------:R-:W-:-:S06]  /*03a0*/  DADD R16, R16, R12 ;  /* 0x0000000010107229 */ /* 0x000fcc000000000c */
[C---:B----4-:R-:W-:Y:S02]  /*03b0*/  DADD R12, R20.reuse, R22 ;  /* 0x00000000140c7229 */ /* 0x050fe40000000016 */
[C-C-:B------:R-:W-:Y:S02]  /*03c0*/  DADD R14, R20.reuse, R16.reuse ;  /* 0x00000000140e7229 */ /* 0x140fe40000000010 */
[C---:B------:R-:W-:Y:S02]  /*03d0*/  DADD R16, -R20.reuse, R16 ;  /* 0x0000000014107229 */ /* 0x040fe40000000110 */
[----:B------:R-:W-:Y:S02]  /*03e0*/  DADD R20, -R20, R22 ;  /* 0x0000000014147229 */ /* 0x000fe40000000116 */
[C---:B-----5:R-:W-:Y:S02]  /*03f0*/  DADD R12, -R10.reuse, R12 ;  /* 0x000000000a0c7229 */ /* 0x060fe4000000010c */
[----:B------:R-:W-:-:S02]  /*0400*/  DADD R14, R10, R14 ;  /* 0x000000000a0e7229 */ /* 0x000fc4000000000e */
[C---:B------:R-:W-:Y:S02]  /*0410*/  DADD R16, -R10.reuse, R16 ;  /* 0x000000000a107229 */ /* 0x040fe40000000110 */
[----:B------:R-:W-:Y:S02]  /*0420*/  DADD R20, R10, R20 ;  /* 0x000000000a147229 */ /* 0x000fe40000000014 */
[----:B--2---:R-:W-:Y:S02]  /*0430*/  DMUL R12, R12, UR8 ;  /* 0x000000080c0c7c28 */ /* 0x004fe40008000000 */
[----:B------:R-:W-:Y:S02]  /*0440*/  DMUL R14, R14, UR8 ;  /* 0x000000080e0e7c28 */ /* 0x000fe40008000000 */
[----:B------:R-:W-:Y:S02]  /*0450*/  DMUL R16, R16, UR8 ;  /* 0x0000000810107c28 */ /* 0x000fe40008000000 */
[----:B------:R-:W-:-:S03]  /*0460*/  DMUL R20, R20, UR8 ;  /* 0x0000000814147c28 */ /* 0x000fc60008000000 */
[----:B------:R0:W-:Y:S04]  /*0470*/  STG.E.64 desc[UR4][R4.64], R14 ;  /* 0x0000000e04007986 */ /* 0x0001e8000c101b04 */
[----:B------:R0:W-:Y:S04]  /*0480*/  STG.E.64 desc[UR4][R2.64], R12 ;  /* 0x0000000c02007986 */ /* 0x0001e8000c101b04 */
[----:B------:R0:W-:Y:S04]  /*0490*/  STG.E.64 desc[UR4][R6.64], R16 ;  /* 0x0000001006007986 */ /* 0x0001e8000c101b04 */
[----:B------:R0:W-:Y:S02]  /*04a0*/  STG.E.64 desc[UR4][R8.64], R20 ;  /* 0x0000001408007986 */ /* 0x0001e4000c101b04 */
.L_x_9:
[----:B------:R-:W-:Y:S05]  /*04b0*/  BSYNC.RECONVERGENT B0 ;  /* 0x0000000000007941 */ /* 0x000fea0003800200 */
.L_x_8:
[----:B------:R-:W-:-:S04]  /*04c0*/  LOP3.LUT P1, RZ, R19, UR6, RZ, 0xc, !PT ;  /* 0x0000000613ff7c12 */ /* 0x000fc8000f820cff */
[----:B------:R-:W-:-:S13]  /*04d0*/  PLOP3.LUT P0, PT, P1, P0, PT, 0x2f, 0xf2 ;  /* 0x0000000000f2781c */ /* 0x000fda0000f00577 */
[----:B------:R-:W-:Y:S05]  /*04e0*/  @P0 EXIT ;  /* 0x000000000000094d */ /* 0x000fea0003800000 */
[----:B0-----:R-:W-:-:S04]  /*04f0*/  LOP3.LUT R2, R0, UR6, RZ, 0x30, !PT ;  /* 0x0000000600027c12 */ /* 0x001fc8000f8e30ff */
[----:B------:R-:W-:-:S13]  /*0500*/  ISETP.GT.AND P0, PT, R2, R19, PT ;  /* 0x000000130200720c */ /* 0x000fda0003f04270 */
[----:B------:R-:W-:Y:S05]  /*0510*/  @P0 EXIT ;  /* 0x000000000000094d */ /* 0x000fea0003800000 */
        /* <DEDUP_REMOVED lines=11> */
[C---:B------:R-:W-:Y:S02]  /*05d0*/  @!P2 LOP3.LUT R5, R19.reuse, R18, RZ, 0xfc, !PT ;  /* 0x000000121305a212 */ /* 0x040fe400078efcff */
[----:B------:R-:W-:Y:S02]  /*05e0*/  LOP3.LUT R3, R19, R4, RZ, 0xfc, !PT ;  /* 0x0000000413037212 */ /* 0x000fe400078efcff */
[----:B------:R-:W-:Y:S02]  /*05f0*/  @P2 LOP3.LUT R5, R0, UR6, R25, 0xfe, !PT ;  /* 0x0000000600052c12 */ /* 0x000fe4000f8efe19 */
[----:B------:R-:W-:Y:S01]  /*0600*/  SHF.L.U32 R11, R9, UR7, RZ ;  /* 0x00000007090b7c19 */ /* 0x000fe200080006ff */
[----:B------:R-:W-:Y:S01]  /*0610*/  IMAD.SHL.U32 R3, R3, 0x2, RZ ;  /* 0x0000000203037824 */ /* 0x000fe200078e00ff */
[----:B------:R-:W-:Y:S01]  /*0620*/  LOP3.LUT R4, R19, UR6, R4, 0xfe, !PT ;  /* 0x0000000613047c12 */ /* 0x000fe2000f8efe04 */
[----:B------:R-:W-:Y:S01]  /*0630*/  IMAD.SHL.U32 R5, R5, 0x2, RZ ;  /* 0x0000000205057824 */ /* 0x000fe200078e00ff */
[----:B------:R-:W-:Y:S01]  /*0640*/  @P0 LOP3.LUT R4, R11, R2, RZ, 0xfc, !PT ;  /* 0x000000020b040212 */ /* 0x000fe200078efcff */
[----:B-1----:R-:W-:Y:S01]  /*0650*/  IMAD.WIDE R2, R3, 0x8, R6 ;  /* 0x0000000803027825 */ /* 0x002fe200078e0206 */
[----:B------:R-:W-:-:S03]  /*0660*/  VIMNMX.U32 R9, PT, PT, R8, R9, PT ;  /* 0x0000000908097248 */ /* 0x000fc60003fe0000 */
[----:B------:R-:W-:Y:S01]  /*0670*/  IMAD.WIDE.U32 R16, R5, 0x8, R6 ;  /* 0x0000000805107825 */ /* 0x000fe200078e0006 */
[----:B------:R-:W-:Y:S01]  /*0680*/  SHF.L.U32 R8, R9, UR7, RZ ;  /* 0x0000000709087c19 */ /* 0x000fe200080006ff */
[----:B------:R-:W3:Y:S01]  /*0690*/  LDG.E.64 R12, desc[UR4][R2.64+0x8] ;  /* 0x00000804020c7981 */ /* 0x000ee2000c1e1b00 */
[----:B------:R-:W-:Y:S01]  /*06a0*/  SEL R5, R0, R19, P1 ;  /* 0x0000001300057207 */ /* 0x000fe20000800000 */
        /* <DEDUP_REMOVED lines=10> */
[----:B------:R-:W-:Y:S01]  /*0750*/  @P2 LOP3.LUT R18, R0, UR6, RZ, 0xfc, !PT ;  /* 0x0000000600122c12 */ /* 0x000fe2000f8efcff */
        /* <DEDUP_REMOVED lines=9> */
[----:B------:R-:W-:Y:S01]  /*07f0*/  DADD R20, R10, R20 ;  /* 0x000000000a147229 */ /* 0x000fe20000000014 */
[----:B------:R-:W-:Y:S01]  /*0800*/  IMAD.SHL.U32 R11, R18, 0x2, RZ ;  /* 0x00000002120b7824 */ /* 0x000fe200078e00ff */
[----:B--2---:R-:W-:Y:S02]  /*0810*/  DMUL R14, R14, UR8 ;  /* 0x000000080e0e7c28 */ /* 0x004fe40008000000 */
[----:B------:R-:W-:Y:S01]  /*0820*/  DMUL R16, R16, UR8 ;  /* 0x0000000810107c28 */ /* 0x000fe20008000000 */
[----:B------:R-:W-:Y:S01]  /*0830*/  IMAD.WIDE.U32 R6, R11, 0x8, R6 ;  /* 0x000000080b067825 */ /* 0x000fe200078e0006 */
[----:B------:R-:W-:Y:S02]  /*0840*/  DMUL R12, R12, UR8 ;  /* 0x000000080c0c7c28 */ /* 0x000fe40008000000 */
[----:B------:R-:W-:-:S03]  /*0850*/  DMUL R20, R20, UR8 ;  /* 0x0000000814147c28 */ /* 0x000fc60008000000 */
[----:B------:R-:W-:Y:S04]  /*0860*/  STG.E.64 desc[UR4][R2.64+0x8], R16 ;  /* 0x0000081002007986 */ /* 0x000fe8000c101b04 */
[----:B------:R-:W-:Y:S04]  /*0870*/  STG.E.64 desc[UR4][R6.64+0x8], R14 ;  /* 0x0000080e06007986 */ /* 0x000fe8000c101b04 */
[----:B------:R-:W-:Y:S04]  /*0880*/  STG.E.64 desc[UR4][R8.64+0x8], R12 ;  /* 0x0000080c08007986 */ /* 0x000fe8000c101b04 */
[----:B------:R-:W-:Y:S01]  /*0890*/  STG.E.64 desc[UR4][R4.64+0x8], R20 ;  /* 0x0000081404007986 */ /* 0x000fe2000c101b04 */
[----:B------:R-:W-:Y:S05]  /*08a0*/  EXIT ;  /* 0x000000000000794d */ /* 0x000fea0003800000 */
.L_x_10:
        /* <DEDUP_REMOVED lines=13> */
.L_x_17:


//--------------------- .text._Z6cphasePdjj       --------------------------
	.section	.text._Z6cphasePdjj,"ax",@progbits
	.align	128
        .global         _Z6cphasePdjj
        .type           _Z6cphasePdjj,@function
        .size           _Z6cphasePdjj,(.L_x_18 - _Z6cphasePdjj)
        .other          _Z6cphasePdjj,@"STO_CUDA_ENTRY STV_DEFAULT"
_Z6cphasePdjj:
.text._Z6cphasePdjj:
[----:B------:R-:W-:Y:S01]  /*0000*/  LDC R1, c[0x0][0x37c] ;  /* 0x0000df00ff017b82 */ /* 0x000fe20000000800 */
[----:B------:R-:W0:Y:S01]  /*0010*/  S2R R5, SR_CTAID.Y ;  /* 0x0000000000057919 */ /* 0x000e220000002600 */
[----:B------:R-:W1:Y:S01]  /*0020*/  LDCU UR4, c[0x0][0x388] ;  /* 0x00007100ff0477ac */ /* 0x000e620008000800 */
[----:B------:R-:W0:Y:S01]  /*0030*/  S2R R2, SR_TID.Y ;  /* 0x0000000000027919 */ /* 0x000e220000002200 */
[----:B------:R-:W2:Y:S01]  /*0040*/  S2R R0, SR_CTAID.X ;  /* 0x0000000000007919 */ /* 0x000ea20000002500 */
[----:B------:R-:W2:Y:S01]  /*0050*/  S2R R3, SR_TID.X ;  /* 0x0000000000037919 */ /* 0x000ea20000002100 */
[----:B0-----:R-:W-:Y:S02]  /*0060*/  IMAD R5, R5, 0x20, R2 ;  /* 0x0000002005057824 */ /* 0x001fe400078e0202 */
[----:B--2---:R-:W-:-:S03]  /*0070*/  IMAD R0, R0, 0x20, R3 ;  /* 0x0000002000007824 */ /* 0x004fc600078e0203 */
[----:B-1----:R-:W-:Y:S02]  /*0080*/  LOP3.LUT R3, R5, UR4, RZ, 0xc0, !PT ;  /* 0x0000000405037c12 */ /* 0x002fe4000f8ec0ff */
[----:B------:R-:W-:Y:S02]  /*0090*/  LOP3.LUT R2, R0, UR4, RZ, 0xc0, !PT ;  /* 0x0000000400027c12 */ /* 0x000fe4000f8ec0ff */
[----:B------:R-:W-:-:S04]  /*00a0*/  ISETP.NE.AND P0, PT, R3, UR4, PT ;  /* 0x0000000403007c0c */ /* 0x000fc8000bf05270 */
[----:B------:R-:W-:-:S13]  /*00b0*/  ISETP.EQ.XOR P0, PT, R2, UR4, P0 ;  /* 0x0000000402007c0c */ /* 0x000fda0008702a70 */
[----:B------:R-:W-:Y:S05]  /*00c0*/  @P0 EXIT ;  /* 0x000000000000094d */ /* 0x000fea0003800000 */
[----:B------:R-:W-:Y:S01]  /*00d0*/  ISETP.GT.AND P0, PT, R0, R5, PT ;  /* 0x000000050000720c */ /* 0x000fe20003f04270 */
[----:B------:R-:W0:-:S12]  /*00e0*/  LDCU.64 UR4, c[0x0][0x358] ;  /* 0x00006b00ff0477ac */ /* 0x000e180008000a00 */
[----:B------:R-:W-:Y:S05]  /*00f0*/  @P0 BRA `(.L_x_11) ;  /* 0x0000000000280947 */ /* 0x000fea0003800000 */
[----:B------:R-:W1:Y:S01]  /*0100*/  LDCU UR6, c[0x0][0x38c] ;  /* 0x00007180ff0677ac */ /* 0x000e620008000800 */
[----:B------:R-:W2:Y:S01]  /*0110*/  LDC.64 R2, c[0x0][0x380] ;  /* 0x0000e000ff027b82 */ /* 0x000ea20000000a00 */
[----:B-1----:R-:W-:-:S04]  /*0120*/  SHF.L.U32 R0, R0, UR6, RZ ;  /* 0x0000000600007c19 */ /* 0x002fc800080006ff */
[----:B------:R-:W-:-:S05]  /*0130*/  LOP3.LUT R0, R0, R5, RZ, 0xfc, !PT ;  /* 0x0000000500007212 */ /* 0x000fca00078efcff */
[----:B------:R-:W-:-:S04]  /*0140*/  IMAD.SHL.U32 R5, R0, 0x2, RZ ;  /* 0x0000000200057824 */ /* 0x000fc800078e00ff */
[----:B--2---:R-:W-:-:S05]  /*0150*/  IMAD.WIDE R2, R5, 0x8, R2 ;  /* 0x0000000805027825 */ /* 0x004fca00078e0202 */
[----:B0-----:R-:W2:Y:S02]  /*0160*/  LDG.E.64 R4, desc[UR4][R2.64] ;  /* 0x0000000402047981 */ /* 0x001ea4000c1e1b00 */
[----:B--2---:R-:W-:-:S07]  /*0170*/  DADD R4, -RZ, -R4 ;  /* 0x00000000ff047229 */ /* 0x004fce0000000904 */
[----:B------:R-:W-:Y:S01]  /*0180*/  STG.E.64 desc[UR4][R2.64], R4 ;  /* 0x0000000402007986 */ /* 0x000fe2000c101b04 */
[----:B------:R-:W-:Y:S05]  /*0190*/  EXIT ;  /* 0x000000000000794d */ /* 0x000fea0003800000 */
.L_x_11:
        /* <DEDUP_REMOVED lines=10> */
.L_x_12:
        /* <DEDUP_REMOVED lines=12> */
.L_x_18:


//--------------------- .nv.shared.reserved.0     --------------------------
	.section	.nv.shared.reserved.0,"aw",@nobits
	.weak		__nv_reservedSMEM_offset_0_alias
	.size		__nv_reservedSMEM_offset_0_alias, 0, 64
	.other		__nv_reservedSMEM_offset_0_alias,@"STO_CUDA_RESERVED_SHARED STV_DEFAULT"
__nv_reservedSMEM_offset_0_alias:
	.zero		0
	.zero		64


//--------------------- .nv.constant0._Z10dm_inflatePdjS_S_j --------------------------
	.section	.nv.constant0._Z10dm_inflatePdjS_S_j,"a",@progbits
	.sectionflags	@""
	.align	4
.nv.constant0._Z10dm_inflatePdjS_S_j:
	.zero		932


//--------------------- .nv.constant0._Z8get_diagPdS_j --------------------------
	.section	.nv.constant0._Z8get_diagPdS_j,"a",@progbits
	.sectionflags	@""
	.align	4
.nv.constant0._Z8get_diagPdS_j:
	.zero		916


//--------------------- .nv.constant0._Z9dm_reducePdjS_S_ddj --------------------------
	.section	.nv.constant0._Z9dm_reducePdjS_S_ddj,"a",@progbits
	.sectionflags	@""
	.align	4
.nv.constant0._Z9dm_reducePdjS_S_ddj:
	.zero		948


//--------------------- .nv.constant0._Z14amp_ph_dampingPdjdddj --------------------------
	.section	.nv.constant0._Z14amp_ph_dampingPdjdddj,"a",@progbits
	.sectionflags	@""
	.align	4
.nv.constant0._Z14amp_ph_dampingPdjdddj:
	.zero		940


//--------------------- .nv.constant0._Z8hadamardPdjdj --------------------------
	.section	.nv.constant0._Z8hadamardPdjdj,"a",@progbits
	.sectionflags	@""
	.align	4
.nv.constant0._Z8hadamardPdjdj:
	.zero		924


//--------------------- .nv.constant0._Z6cphasePdjj --------------------------
	.section	.nv.constant0._Z6cphasePdjj,"a",@progbits
	.sectionflags	@""
	.align	4
.nv.constant0._Z6cphasePdjj:
	.zero		912


//--------------------- SYMBOLS --------------------------

	.type		.nv.reservedSmem.offset0,@object
	.size		.nv.reservedSmem.offset0,0x4
